// auto-generated by cutlass_sweep.gemm — config: {"arch": "sm_100", "cluster_m": 1, "cluster_n": 2, "dtype": "bf16", "dtype_b": "bf16", "layout": "nt", "stages": 0, "tile_k": 64, "tile_m": 64, "tile_n": 64}
#include "cutlass/cutlass.h"
#include "cutlass/gemm/collective/collective_builder.hpp"
#include "cutlass/gemm/device/gemm_universal_adapter.h"
#include "cutlass/gemm/kernel/gemm_universal.hpp"
#include "cutlass/epilogue/collective/collective_builder.hpp"

using ElemA = cutlass::bfloat16_t;
using ElemB = cutlass::bfloat16_t;
using ElemCD = cutlass::bfloat16_t;
using Acc  = float;
using TileShape    = cute::Shape<cute::_64, cute::_64, cute::_64>;
using ClusterShape = cute::Shape<cute::_1, cute::_2, cute::_1>;

using CollectiveEpilogue = typename cutlass::epilogue::collective::CollectiveBuilder<
    cutlass::arch::Sm100, cutlass::arch::OpClassTensorOp,
    TileShape, ClusterShape,
    cutlass::epilogue::collective::EpilogueTileAuto,
    Acc, Acc,
    ElemCD, cutlass::layout::RowMajor, 128 / cutlass::sizeof_bits<ElemCD>::value,
    ElemCD, cutlass::layout::RowMajor, 128 / cutlass::sizeof_bits<ElemCD>::value,
    cutlass::epilogue::collective::EpilogueScheduleAuto
  >::CollectiveOp;

using CollectiveMainloop = typename cutlass::gemm::collective::CollectiveBuilder<
    cutlass::arch::Sm100, cutlass::arch::OpClassTensorOp,
    ElemA, cutlass::layout::RowMajor, 128 / cutlass::sizeof_bits<ElemA>::value,
    ElemB, cutlass::layout::ColumnMajor, 128 / cutlass::sizeof_bits<ElemB>::value,
    Acc,
    TileShape, ClusterShape,
    cutlass::gemm::collective::StageCountAutoCarveout<static_cast<int>(sizeof(typename CollectiveEpilogue::SharedStorage))>,
    cutlass::gemm::collective::KernelScheduleAuto
  >::CollectiveOp;

using GemmKernel = cutlass::gemm::kernel::GemmUniversal<
    cute::Shape<int,int,int,int>,
    CollectiveMainloop,
    CollectiveEpilogue
>;
using Gemm = cutlass::gemm::device::GemmUniversalAdapter<GemmKernel>;

// Force the device kernel symbol into the cubin without needing a host main.
auto* _anchor = &cutlass::device_kernel<GemmKernel>;


// ===== COMPILED SASS (sm_100a) =====

	.target	sm_100a

	.elftype	@"ET_EXEC"


//--------------------- .note.nv.tkinfo           --------------------------
	.section	.note.nv.tkinfo,"",@"SHT_NOTE"
	.sectionflags	@"SHF_NOTE_NV_TKINFO"
	.tkinfo
        /*0018*/ 	.word	0x00000002
        /*0030*/ 	.string	""
        /*0030*/ 	.string	"ptxas"
        /*0030*/ 	.string	"Cuda compilation tools, release 13.0, V13.0.88"
        /*0030*/ 	.string	"Build cuda_13.0.r13.0/compiler.36424714_0"
        /*0030*/ 	.string	"-arch sm_100a -m 64 "



//--------------------- .note.nv.cuinfo           --------------------------
	.section	.note.nv.cuinfo,"",@"SHT_NOTE"
	.sectionflags	@"SHF_NOTE_NV_CUINFO"
        /*0018*/ 	.short	0x0002
        /*001a*/ 	.short	0x0064
        /*001c*/ 	.short	0x0082
	.zero		2


//--------------------- .nv.info                  --------------------------
	.section	.nv.info,"",@"SHT_CUDA_INFO"
	.align	4


	//----- nvinfo : EIATTR_REGCOUNT
	.align		4
        /*0000*/ 	.byte	0x04, 0x2f
        /*0002*/ 	.short	(.L_19 - .L_18)
	.align		4
.L_18:
        /*0004*/ 	.word	index@(_ZN7cutlass13device_kernelINS_4gemm6kernel13GemmUniversalIN4cute5tupleIJiiiiEEENS1_10collective13CollectiveMmaINS1_35MainloopSm100TmaUmmaWarpSpecializedILi13ELi2ELi4ENS5_IJNS4_1CILi1EEENSA_ILi2EEESB_EEEEENS5_IJNSA_ILi64EEESF_SF_EEENS_10bfloat16_tENS5_IJlSB_lEEESH_SI_NS4_8TiledMMAINS4_8MMA_AtomIJNS4_20SM100_MMA_F16BF16_SSISH_SH_fLi64ELi64ELNS4_4UMMA5MajorE0ELSN_0ELNSM_7ScaleInE0ELSO_0EEEEEENS4_6LayoutINS5_IJSB_SB_SB_EEENS5_IJNSA_ILi0EEEST_ST_EEEEENS5_IJNS4_10UnderscoreESW_SW_EEEEENS4_23SM90_TMA_LOAD_MULTICASTENS4_14ComposedLayoutINS4_7SwizzleILi3ELi4ELi3EEENS4_18smem_ptr_flag_bitsILi16EEENSR_INS5_IJNSA_ILi8EEESF_EEENS5_IJSF_SB_EEEEEEEvNS4_8identityENS4_13SM90_TMA_LOADES19_vS1A_EENS_8epilogue10collective18CollectiveEpilogueINS1D_23Sm100TmaWarpSpecializedILi3ELi2ELi16ELb1ELb0EEEJSG_NS5_IJNSR_ISF_SB_EENSR_INSA_ILi32EEESB_EEEEESH_SI_SH_SI_NS1D_6fusion15FusionCallbacksIS1H_NS1M_17LinearCombinationISH_fSH_fLNS_15FloatRoundStyleE2EEESG_S1L_JEEENS4_5SM1004TMEM4LOAD26SM100_TMEM_LOAD_16dp256b4xES1B_NS10_INS11_ILi2ELi4ELi3EEES14_NSR_INS5_IJS15_S1J_EEENS5_IJS1J_SB_EEEEEEENS4_17SM75_U32x4_LDSM_NENS4_14SM90_TMA_STOREES20_NS4_17SM90_U32x4_STSM_NENS4_39AutoVectorizingCopyWithAssumedAlignmentILi128EEEEEEvvEEEEvNT_6ParamsE)
        /*0008*/ 	.word	0x00000045


	//----- nvinfo : EIATTR_FRAME_SIZE
	.align		4
.L_19:
        /*000c*/ 	.byte	0x04, 0x11
        /*000e*/ 	.short	(.L_21 - .L_20)
	.align		4
.L_20:
        /*0010*/ 	.word	index@($__internal_2_$__cuda_sm10x_tcgen05_guardrail_trap_unallocated_columns_being_dealloced)
        /*0014*/ 	.word	0x00000000


	//----- nvinfo : EIATTR_FRAME_SIZE
	.align		4
.L_21:
        /*0018*/ 	.byte	0x04, 0x11
        /*001a*/ 	.short	(.L_23 - .L_22)
	.align		4
.L_22:
        /*001c*/ 	.word	index@($__internal_1_$__cuda_sm10x_tcgen05_guardrail_trap_phase_invalid_during_alloc)
        /*0020*/ 	.word	0x00000000


	//----- nvinfo : EIATTR_FRAME_SIZE
	.align		4
.L_23:
        /*0024*/ 	.byte	0x04, 0x11
        /*0026*/ 	.short	(.L_25 - .L_24)
	.align		4
.L_24:
        /*0028*/ 	.word	index@($__internal_0_$__cuda_sm10x_tcgen05_guardrail_trap_col_being_dealloced_not_returned_by_alloc)
        /*002c*/ 	.word	0x00000000


	//----- nvinfo : EIATTR_FRAME_SIZE
	.align		4
.L_25:
        /*0030*/ 	.byte	0x04, 0x11
        /*0032*/ 	.short	(.L_27 - .L_26)
	.align		4
.L_26:
        /*0034*/ 	.word	index@(_ZN7cutlass13device_kernelINS_4gemm6kernel13GemmUniversalIN4cute5tupleIJiiiiEEENS1_10collective13CollectiveMmaINS1_35MainloopSm100TmaUmmaWarpSpecializedILi13ELi2ELi4ENS5_IJNS4_1CILi1EEENSA_ILi2EEESB_EEEEENS5_IJNSA_ILi64EEESF_SF_EEENS_10bfloat16_tENS5_IJlSB_lEEESH_SI_NS4_8TiledMMAINS4_8MMA_AtomIJNS4_20SM100_MMA_F16BF16_SSISH_SH_fLi64ELi64ELNS4_4UMMA5MajorE0ELSN_0ELNSM_7ScaleInE0ELSO_0EEEEEENS4_6LayoutINS5_IJSB_SB_SB_EEENS5_IJNSA_ILi0EEEST_ST_EEEEENS5_IJNS4_10UnderscoreESW_SW_EEEEENS4_23SM90_TMA_LOAD_MULTICASTENS4_14ComposedLayoutINS4_7SwizzleILi3ELi4ELi3EEENS4_18smem_ptr_flag_bitsILi16EEENSR_INS5_IJNSA_ILi8EEESF_EEENS5_IJSF_SB_EEEEEEEvNS4_8identityENS4_13SM90_TMA_LOADES19_vS1A_EENS_8epilogue10collective18CollectiveEpilogueINS1D_23Sm100TmaWarpSpecializedILi3ELi2ELi16ELb1ELb0EEEJSG_NS5_IJNSR_ISF_SB_EENSR_INSA_ILi32EEESB_EEEEESH_SI_SH_SI_NS1D_6fusion15FusionCallbacksIS1H_NS1M_17LinearCombinationISH_fSH_fLNS_15FloatRoundStyleE2EEESG_S1L_JEEENS4_5SM1004TMEM4LOAD26SM100_TMEM_LOAD_16dp256b4xES1B_NS10_INS11_ILi2ELi4ELi3EEES14_NSR_INS5_IJS15_S1J_EEENS5_IJS1J_SB_EEEEEEENS4_17SM75_U32x4_LDSM_NENS4_14SM90_TMA_STOREES20_NS4_17SM90_U32x4_STSM_NENS4_39AutoVectorizingCopyWithAssumedAlignmentILi128EEEEEEvvEEEEvNT_6ParamsE)
        /*0038*/ 	.word	0x00000000


	//----- nvinfo : EIATTR_MIN_STACK_SIZE
	.align		4
.L_27:
        /*003c*/ 	.byte	0x04, 0x12
        /*003e*/ 	.short	(.L_29 - .L_28)
	.align		4
.L_28:
        /*0040*/ 	.word	index@(_ZN7cutlass13device_kernelINS_4gemm6kernel13GemmUniversalIN4cute5tupleIJiiiiEEENS1_10collective13CollectiveMmaINS1_35MainloopSm100TmaUmmaWarpSpecializedILi13ELi2ELi4ENS5_IJNS4_1CILi1EEENSA_ILi2EEESB_EEEEENS5_IJNSA_ILi64EEESF_SF_EEENS_10bfloat16_tENS5_IJlSB_lEEESH_SI_NS4_8TiledMMAINS4_8MMA_AtomIJNS4_20SM100_MMA_F16BF16_SSISH_SH_fLi64ELi64ELNS4_4UMMA5MajorE0ELSN_0ELNSM_7ScaleInE0ELSO_0EEEEEENS4_6LayoutINS5_IJSB_SB_SB_EEENS5_IJNSA_ILi0EEEST_ST_EEEEENS5_IJNS4_10UnderscoreESW_SW_EEEEENS4_23SM90_TMA_LOAD_MULTICASTENS4_14ComposedLayoutINS4_7SwizzleILi3ELi4ELi3EEENS4_18smem_ptr_flag_bitsILi16EEENSR_INS5_IJNSA_ILi8EEESF_EEENS5_IJSF_SB_EEEEEEEvNS4_8identityENS4_13SM90_TMA_LOADES19_vS1A_EENS_8epilogue10collective18CollectiveEpilogueINS1D_23Sm100TmaWarpSpecializedILi3ELi2ELi16ELb1ELb0EEEJSG_NS5_IJNSR_ISF_SB_EENSR_INSA_ILi32EEESB_EEEEESH_SI_SH_SI_NS1D_6fusion15FusionCallbacksIS1H_NS1M_17LinearCombinationISH_fSH_fLNS_15FloatRoundStyleE2EEESG_S1L_JEEENS4_5SM1004TMEM4LOAD26SM100_TMEM_LOAD_16dp256b4xES1B_NS10_INS11_ILi2ELi4ELi3EEES14_NSR_INS5_IJS15_S1J_EEENS5_IJS1J_SB_EEEEEEENS4_17SM75_U32x4_LDSM_NENS4_14SM90_TMA_STOREES20_NS4_17SM90_U32x4_STSM_NENS4_39AutoVectorizingCopyWithAssumedAlignmentILi128EEEEEEvvEEEEvNT_6ParamsE)
        /*0044*/ 	.word	0x00000000
.L_29:


//--------------------- .nv.compat                --------------------------
	.section	.nv.compat,"",@"SHT_CUDA_COMPAT_INFO"
	.align	4
        /*0000*/ 	.byte	0x02, 0x09, 0x01, 0x00, 0x02, 0x02, 0x02, 0x00, 0x02, 0x05, 0x05, 0x00, 0x03, 0x07, 0x01, 0x01
        /*0010*/ 	.byte	0x02, 0x03, 0x01, 0x00, 0x02, 0x06, 0x01, 0x00, 0x04, 0x0b, 0x08, 0x00, 0x09, 0x00, 0x00, 0x00
        /*0020*/ 	.byte	0x00, 0x00, 0x00, 0x00


//--------------------- .nv.info._ZN7cutlass13device_kernelINS_4gemm6kernel13GemmUniversalIN4cute5tupleIJiiiiEEENS1_10collective13CollectiveMmaINS1_35MainloopSm100TmaUmmaWarpSpecializedILi13ELi2ELi4ENS5_IJNS4_1CILi1EEENSA_ILi2EEESB_EEEEENS5_IJNSA_ILi64EEESF_SF_EEENS_10bfloat16_tENS5_IJlSB_lEEESH_SI_NS4_8TiledMMAINS4_8MMA_AtomIJNS4_20SM100_MMA_F16BF16_SSISH_SH_fLi64ELi64ELNS4_4UMMA5MajorE0ELSN_0ELNSM_7ScaleInE0ELSO_0EEEEEENS4_6LayoutINS5_IJSB_SB_SB_EEENS5_IJNSA_ILi0EEEST_ST_EEEEENS5_IJNS4_10UnderscoreESW_SW_EEEEENS4_23SM90_TMA_LOAD_MULTICASTENS4_14ComposedLayoutINS4_7SwizzleILi3ELi4ELi3EEENS4_18smem_ptr_flag_bitsILi16EEENSR_INS5_IJNSA_ILi8EEESF_EEENS5_IJSF_SB_EEEEEEEvNS4_8identityENS4_13SM90_TMA_LOADES19_vS1A_EENS_8epilogue10collective18CollectiveEpilogueINS1D_23Sm100TmaWarpSpecializedILi3ELi2ELi16ELb1ELb0EEEJSG_NS5_IJNSR_ISF_SB_EENSR_INSA_ILi32EEESB_EEEEESH_SI_SH_SI_NS1D_6fusion15FusionCallbacksIS1H_NS1M_17LinearCombinationISH_fSH_fLNS_15FloatRoundStyleE2EEESG_S1L_JEEENS4_5SM1004TMEM4LOAD26SM100_TMEM_LOAD_16dp256b4xES1B_NS10_INS11_ILi2ELi4ELi3EEES14_NSR_INS5_IJS15_S1J_EEENS5_IJS1J_SB_EEEEEEENS4_17SM75_U32x4_LDSM_NENS4_14SM90_TMA_STOREES20_NS4_17SM90_U32x4_STSM_NENS4_39AutoVectorizingCopyWithAssumedAlignmentILi128EEEEEEvvEEEEvNT_6ParamsE --------------------------
	.section	.nv.info._ZN7cutlass13device_kernelINS_4gemm6kernel13GemmUniversalIN4cute5tupleIJiiiiEEENS1_10collective13CollectiveMmaINS1_35MainloopSm100TmaUmmaWarpSpecializedILi13ELi2ELi4ENS5_IJNS4_1CILi1EEENSA_ILi2EEESB_EEEEENS5_IJNSA_ILi64EEESF_SF_EEENS_10bfloat16_tENS5_IJlSB_lEEESH_SI_NS4_8TiledMMAINS4_8MMA_AtomIJNS4_20SM100_MMA_F16BF16_SSISH_SH_fLi64ELi64ELNS4_4UMMA5MajorE0ELSN_0ELNSM_7ScaleInE0ELSO_0EEEEEENS4_6LayoutINS5_IJSB_SB_SB_EEENS5_IJNSA_ILi0EEEST_ST_EEEEENS5_IJNS4_10UnderscoreESW_SW_EEEEENS4_23SM90_TMA_LOAD_MULTICASTENS4_14ComposedLayoutINS4_7SwizzleILi3ELi4ELi3EEENS4_18smem_ptr_flag_bitsILi16EEENSR_INS5_IJNSA_ILi8EEESF_EEENS5_IJSF_SB_EEEEEEEvNS4_8identityENS4_13SM90_TMA_LOADES19_vS1A_EENS_8epilogue10collective18CollectiveEpilogueINS1D_23Sm100TmaWarpSpecializedILi3ELi2ELi16ELb1ELb0EEEJSG_NS5_IJNSR_ISF_SB_EENSR_INSA_ILi32EEESB_EEEEESH_SI_SH_SI_NS1D_6fusion15FusionCallbacksIS1H_NS1M_17LinearCombinationISH_fSH_fLNS_15FloatRoundStyleE2EEESG_S1L_JEEENS4_5SM1004TMEM4LOAD26SM100_TMEM_LOAD_16dp256b4xES1B_NS10_INS11_ILi2ELi4ELi3EEES14_NSR_INS5_IJS15_S1J_EEENS5_IJS1J_SB_EEEEEEENS4_17SM75_U32x4_LDSM_NENS4_14SM90_TMA_STOREES20_NS4_17SM90_U32x4_STSM_NENS4_39AutoVectorizingCopyWithAssumedAlignmentILi128EEEEEEvvEEEEvNT_6ParamsE,"",@"SHT_CUDA_INFO"
	.sectionflags	@""
	.align	4


	//----- nvinfo : EIATTR_CUDA_API_VERSION
	.align		4
        /*0000*/ 	.byte	0x04, 0x37
        /*0002*/ 	.short	(.L_31 - .L_30)
.L_30:
        /*0004*/ 	.word	0x00000082


	//----- nvinfo : EIATTR_KPARAM_INFO
	.align		4
.L_31:
        /*0008*/ 	.byte	0x04, 0x17
        /*000a*/ 	.short	(.L_33 - .L_32)
.L_32:
        /*000c*/ 	.word	0x00000000
        /*0010*/ 	.short	0x0000
        /*0012*/ 	.short	0x0000
        /*0014*/ 	.byte	0x00, 0xf0, 0x01, 0x20


	//----- nvinfo : EIATTR_AT_ENTRY_FRAGMENTS
	.align		4
.L_33:
        /*0018*/ 	.byte	0x04, 0x4f
        /*001a*/ 	.short	(.L_35 - .L_34)


	//   ....[0]....
.L_34:
        /*001c*/ 	.word	0x00000006


	//----- nvinfo : EIATTR_RESERVED_SMEM_USED
	.align		4
.L_35:
        /*0020*/ 	.byte	0x01, 0x41
	.zero		2


	//----- nvinfo : EIATTR_SPARSE_MMA_MASK
	.align		4
        /*0024*/ 	.byte	0x03, 0x50
        /*0026*/ 	.short	0x0000


	//----- nvinfo : EIATTR_TCGEN05_1CTA_USED
	.align		4
        /*0028*/ 	.byte	0x01, 0x51
	.zero		2


	//----- nvinfo : EIATTR_MAXREG_COUNT
	.align		4
        /*002c*/ 	.byte	0x03, 0x1b
        /*002e*/ 	.short	0x00ff


	//----- nvinfo : EIATTR_NUM_BARRIERS
	.align		4
        /*0030*/ 	.byte	0x02, 0x4c
        /*0032*/ 	.byte	0x07
	.zero		1


	//----- nvinfo : EIATTR_EXTERNS
	.align		4
        /*0034*/ 	.byte	0x04, 0x0f
        /*0036*/ 	.short	(.L_37 - .L_36)


	//   ....[0]....
	.align		4
.L_36:
        /*0038*/ 	.word	index@(__assertfail)


	//----- nvinfo : EIATTR_MERCURY_ISA_VERSION
	.align		4
.L_37:
        /*003c*/ 	.byte	0x03, 0x5f
        /*003e*/ 	.short	0x0101


	//----- nvinfo : EIATTR_INT_WARP_WIDE_INSTR_OFFSETS
	.align		4
        /*0040*/ 	.byte	0x04, 0x31
        /*0042*/ 	.short	(.L_39 - .L_38)


	//   ....[0]....
.L_38:
        /*0044*/ 	.word	0x00004340


	//   ....[1]....
        /*0048*/ 	.word	0x00004370


	//   ....[2]....
        /*004c*/ 	.word	0x00004390


	//   ....[3]....
        /*0050*/ 	.word	0x00004f60


	//   ....[4]....
        /*0054*/ 	.word	0x00004fe0


	//   ....[5]....
        /*0058*/ 	.word	0x000050e0


	//   ....[6]....
        /*005c*/ 	.word	0x000051f0


	//----- nvinfo : EIATTR_COOP_GROUP_MASK_REGIDS
	.align		4
.L_39:
        /*0060*/ 	.byte	0x04, 0x29
        /*0062*/ 	.short	(.L_41 - .L_40)


	//   ....[0]....
.L_40:
        /*0064*/ 	.word	0xffffffff


	//   ....[1]....
        /*0068*/ 	.word	0xffffffff


	//   ....[2]....
        /*006c*/ 	.word	0xffffffff


	//   ....[3]....
        /*0070*/ 	.word	0xffffffff


	//   ....[4]....
        /*0074*/ 	.word	0xffffffff


	//   ....[5]....
        /*0078*/ 	.word	0xffffffff


	//   ....[6]....
        /*007c*/ 	.word	0xffffffff


	//   ....[7]....
        /*0080*/ 	.word	0xffffffff


	//   ....[8]....
        /*0084*/ 	.word	0xffffffff


	//   ....[9]....
        /*0088*/ 	.word	0xffffffff


	//   ....[10]....
        /*008c*/ 	.word	0xffffffff


	//   ....[11]....
        /*0090*/ 	.word	0xffffffff


	//   ....[12]....
        /*0094*/ 	.word	0xffffffff


	//   ....[13]....
        /*0098*/ 	.word	0xffffffff


	//----- nvinfo : EIATTR_COOP_GROUP_INSTR_OFFSETS
	.align		4
.L_41:
        /*009c*/ 	.byte	0x04, 0x28
        /*009e*/ 	.short	(.L_43 - .L_42)


	//   ....[0]....
.L_42:
        /*00a0*/ 	.word	0x00000080


	//   ....[1]....
        /*00a4*/ 	.word	0x000004f0


	//   ....[2]....
        /*00a8*/ 	.word	0x000007f0


	//   ....[3]....
        /*00ac*/ 	.word	0x00000970


	//   ....[4]....
        /*00b0*/ 	.word	0x00000a70


	//   ....[5]....
        /*00b4*/ 	.word	0x00000be0


	//   ....[6]....
        /*00b8*/ 	.word	0x00000d80


	//   ....[7]....
        /*00bc*/ 	.word	0x00000f30


	//   ....[8]....
        /*00c0*/ 	.word	0x00002160


	//   ....[9]....
        /*00c4*/ 	.word	0x00003530


	//   ....[10]....
        /*00c8*/ 	.word	0x00003740


	//   ....[11]....
        /*00cc*/ 	.word	0x00003770


	//   ....[12]....
        /*00d0*/ 	.word	0x00004220


	//   ....[13]....
        /*00d4*/ 	.word	0x00004450


	//----- nvinfo : EIATTR_VRC_CTA_INIT_COUNT
	.align		4
.L_43:
        /*00d8*/ 	.byte	0x02, 0x4a
        /*00da*/ 	.byte	0x80
	.zero		1


	//----- nvinfo : EIATTR_SYSCALL_OFFSETS
	.align		4
        /*00dc*/ 	.byte	0x04, 0x46
        /*00de*/ 	.short	(.L_45 - .L_44)


	//   ....[0]....
.L_44:
        /*00e0*/ 	.word	0x00005ef0


	//   ....[1]....
        /*00e4*/ 	.word	0x00005fe0


	//   ....[2]....
        /*00e8*/ 	.word	0x00006820


	//   ....[3]....
        /*00ec*/ 	.word	0x00007170


	//----- nvinfo : EIATTR_MBARRIER_INSTR_OFFSETS
	.align		4
.L_45:
        /*00f0*/ 	.byte	0x04, 0x39
        /*00f2*/ 	.short	(.L_47 - .L_46)


	//   ....[0]....
.L_46:
        /*00f4*/ 	.word	0x00000630
        /*00f8*/ 	.word	0x000000ff
        /*00fc*/ 	.word	0x00000000
        /*0100*/ 	.short	0x0100
        /*0102*/ 	.byte	0x04
	.zero		1


	//   ....[1]....
        /*0104*/ 	.word	0x00000640
        /*0108*/ 	.word	0x000000ff
        /*010c*/ 	.word	0x00000068
        /*0110*/ 	.short	0x0100
        /*0112*/ 	.byte	0x04
	.zero		1


	//   ....[2]....
        /*0114*/ 	.word	0x00000650
        /*0118*/ 	.word	0x000000ff
        /*011c*/ 	.word	0x00000008
        /*0120*/ 	.short	0x0100
        /*0122*/ 	.byte	0x04
	.zero		1


	//   ....[3]....
        /*0124*/ 	.word	0x00000660
        /*0128*/ 	.word	0x000000ff
        /*012c*/ 	.word	0x00000070
        /*0130*/ 	.short	0x0100
        /*0132*/ 	.byte	0x04
	.zero		1


	//   ....[4]....
        /*0134*/ 	.word	0x00000670
        /*0138*/ 	.word	0x000000ff
        /*013c*/ 	.word	0x00000010
        /*0140*/ 	.short	0x0100
        /*0142*/ 	.byte	0x04
	.zero		1


	//   ....[5]....
        /*0144*/ 	.word	0x00000680
        /*0148*/ 	.word	0x000000ff
        /*014c*/ 	.word	0x00000078
        /*0150*/ 	.short	0x0100
        /*0152*/ 	.byte	0x04
	.zero		1


	//   ....[6]....
        /*0154*/ 	.word	0x00000690
        /*0158*/ 	.word	0x000000ff
        /*015c*/ 	.word	0x00000018
        /*0160*/ 	.short	0x0100
        /*0162*/ 	.byte	0x04
	.zero		1


	//   ....[7]....
        /*0164*/ 	.word	0x000006a0
        /*0168*/ 	.word	0x000000ff
        /*016c*/ 	.word	0x00000080
        /*0170*/ 	.short	0x0100
        /*0172*/ 	.byte	0x04
	.zero		1


	//   ....[8]....
        /*0174*/ 	.word	0x000006b0
        /*0178*/ 	.word	0x000000ff
        /*017c*/ 	.word	0x00000020
        /*0180*/ 	.short	0x0100
        /*0182*/ 	.byte	0x04
	.zero		1


	//   ....[9]....
        /*0184*/ 	.word	0x000006c0
        /*0188*/ 	.word	0x000000ff
        /*018c*/ 	.word	0x00000088
        /*0190*/ 	.short	0x0100
        /*0192*/ 	.byte	0x04
	.zero		1


	//   ....[10]....
        /*0194*/ 	.word	0x000006d0
        /*0198*/ 	.word	0x000000ff
        /*019c*/ 	.word	0x00000028
        /*01a0*/ 	.short	0x0100
        /*01a2*/ 	.byte	0x04
	.zero		1


	//   ....[11]....
        /*01a4*/ 	.word	0x000006e0
        /*01a8*/ 	.word	0x000000ff
        /*01ac*/ 	.word	0x00000090
        /*01b0*/ 	.short	0x0100
        /*01b2*/ 	.byte	0x04
	.zero		1


	//   ....[12]....
        /*01b4*/ 	.word	0x000006f0
        /*01b8*/ 	.word	0x000000ff
        /*01bc*/ 	.word	0x00000030
        /*01c0*/ 	.short	0x0100
        /*01c2*/ 	.byte	0x04
	.zero		1


	//   ....[13]....
        /*01c4*/ 	.word	0x00000700
        /*01c8*/ 	.word	0x000000ff
        /*01cc*/ 	.word	0x00000098
        /*01d0*/ 	.short	0x0100
        /*01d2*/ 	.byte	0x04
	.zero		1


	//   ....[14]....
        /*01d4*/ 	.word	0x00000710
        /*01d8*/ 	.word	0x000000ff
        /*01dc*/ 	.word	0x00000038
        /*01e0*/ 	.short	0x0100
        /*01e2*/ 	.byte	0x04
	.zero		1


	//   ....[15]....
        /*01e4*/ 	.word	0x00000720
        /*01e8*/ 	.word	0x000000ff
        /*01ec*/ 	.word	0x000000a0
        /*01f0*/ 	.short	0x0100
        /*01f2*/ 	.byte	0x04
	.zero		1


	//   ....[16]....
        /*01f4*/ 	.word	0x00000730
        /*01f8*/ 	.word	0x000000ff
        /*01fc*/ 	.word	0x00000040
        /*0200*/ 	.short	0x0100
        /*0202*/ 	.byte	0x04
	.zero		1


	//   ....[17]....
        /*0204*/ 	.word	0x00000740
        /*0208*/ 	.word	0x000000ff
        /*020c*/ 	.word	0x000000a8
        /*0210*/ 	.short	0x0100
        /*0212*/ 	.byte	0x04
	.zero		1


	//   ....[18]....
        /*0214*/ 	.word	0x00000750
        /*0218*/ 	.word	0x000000ff
        /*021c*/ 	.word	0x00000048
        /*0220*/ 	.short	0x0100
        /*0222*/ 	.byte	0x04
	.zero		1


	//   ....[19]....
        /*0224*/ 	.word	0x00000760
        /*0228*/ 	.word	0x000000ff
        /*022c*/ 	.word	0x000000b0
        /*0230*/ 	.short	0x0100
        /*0232*/ 	.byte	0x04
	.zero		1


	//   ....[20]....
        /*0234*/ 	.word	0x00000770
        /*0238*/ 	.word	0x000000ff
        /*023c*/ 	.word	0x00000050
        /*0240*/ 	.short	0x0100
        /*0242*/ 	.byte	0x04
	.zero		1


	//   ....[21]....
        /*0244*/ 	.word	0x00000780
        /*0248*/ 	.word	0x000000ff
        /*024c*/ 	.word	0x000000b8
        /*0250*/ 	.short	0x0100
        /*0252*/ 	.byte	0x04
	.zero		1


	//   ....[22]....
        /*0254*/ 	.word	0x00000790
        /*0258*/ 	.word	0x000000ff
        /*025c*/ 	.word	0x00000058
        /*0260*/ 	.short	0x0100
        /*0262*/ 	.byte	0x04
	.zero		1


	//   ....[23]....
        /*0264*/ 	.word	0x000007a0
        /*0268*/ 	.word	0x000000ff
        /*026c*/ 	.word	0x000000c0
        /*0270*/ 	.short	0x0100
        /*0272*/ 	.byte	0x04
	.zero		1


	//   ....[24]....
        /*0274*/ 	.word	0x000007b0
        /*0278*/ 	.word	0x000000ff
        /*027c*/ 	.word	0x00000060
        /*0280*/ 	.short	0x0100
        /*0282*/ 	.byte	0x04
	.zero		1


	//   ....[25]....
        /*0284*/ 	.word	0x000007c0
        /*0288*/ 	.word	0x000000ff
        /*028c*/ 	.word	0x000000c8
        /*0290*/ 	.short	0x0100
        /*0292*/ 	.byte	0x04
	.zero		1


	//   ....[26]....
        /*0294*/ 	.word	0x00000900
        /*0298*/ 	.word	0x000000ff
        /*029c*/ 	.word	0x000000d0
        /*02a0*/ 	.short	0x0100
        /*02a2*/ 	.byte	0x04
	.zero		1


	//   ....[27]....
        /*02a4*/ 	.word	0x00000910
        /*02a8*/ 	.word	0x000000ff
        /*02ac*/ 	.word	0x000000e8
        /*02b0*/ 	.short	0x0100
        /*02b2*/ 	.byte	0x04
	.zero		1


	//   ....[28]....
        /*02b4*/ 	.word	0x00000920
        /*02b8*/ 	.word	0x000000ff
        /*02bc*/ 	.word	0x000000d8
        /*02c0*/ 	.short	0x0100
        /*02c2*/ 	.byte	0x04
	.zero		1


	//   ....[29]....
        /*02c4*/ 	.word	0x00000930
        /*02c8*/ 	.word	0x000000ff
        /*02cc*/ 	.word	0x000000f0
        /*02d0*/ 	.short	0x0100
        /*02d2*/ 	.byte	0x04
	.zero		1


	//   ....[30]....
        /*02d4*/ 	.word	0x00000940
        /*02d8*/ 	.word	0x000000ff
        /*02dc*/ 	.word	0x000000e0
        /*02e0*/ 	.short	0x0100
        /*02e2*/ 	.byte	0x04
	.zero		1


	//   ....[31]....
        /*02e4*/ 	.word	0x00000950
        /*02e8*/ 	.word	0x000000ff
        /*02ec*/ 	.word	0x000000f8
        /*02f0*/ 	.short	0x0100
        /*02f2*/ 	.byte	0x04
	.zero		1


	//   ....[32]....
        /*02f4*/ 	.word	0x00000a40
        /*02f8*/ 	.word	0x000000ff
        /*02fc*/ 	.word	0x00000100
        /*0300*/ 	.short	0x0100
        /*0302*/ 	.byte	0x06
	.zero		1


	//   ....[33]....
        /*0304*/ 	.word	0x00000a50
        /*0308*/ 	.word	0x000000ff
        /*030c*/ 	.word	0x00000108
        /*0310*/ 	.short	0x0100
        /*0312*/ 	.byte	0x06
	.zero		1


	//   ....[34]....
        /*0314*/ 	.word	0x00000b90
        /*0318*/ 	.word	0x000000ff
        /*031c*/ 	.word	0x00000110
        /*0320*/ 	.short	0x0100
        /*0322*/ 	.byte	0x06
	.zero		1


	//   ....[35]....
        /*0324*/ 	.word	0x00000ba0
        /*0328*/ 	.word	0x000000ff
        /*032c*/ 	.word	0x00000120
        /*0330*/ 	.short	0x0100
        /*0332*/ 	.byte	0x06
	.zero		1


	//   ....[36]....
        /*0334*/ 	.word	0x00000bb0
        /*0338*/ 	.word	0x000000ff
        /*033c*/ 	.word	0x00000118
        /*0340*/ 	.short	0x0100
        /*0342*/ 	.byte	0x06
	.zero		1


	//   ....[37]....
        /*0344*/ 	.word	0x00000bc0
        /*0348*/ 	.word	0x000000ff
        /*034c*/ 	.word	0x00000128
        /*0350*/ 	.short	0x0100
        /*0352*/ 	.byte	0x06
	.zero		1


	//   ....[38]....
        /*0354*/ 	.word	0x00000cf0
        /*0358*/ 	.word	0x000000ff
        /*035c*/ 	.word	0x00000130
        /*0360*/ 	.short	0x0100
        /*0362*/ 	.byte	0x04
	.zero		1


	//   ....[39]....
        /*0364*/ 	.word	0x00000d00
        /*0368*/ 	.word	0x000000ff
        /*036c*/ 	.word	0x00000150
        /*0370*/ 	.short	0x0100
        /*0372*/ 	.byte	0x04
	.zero		1


	//   ....[40]....
        /*0374*/ 	.word	0x00000d10
        /*0378*/ 	.word	0x000000ff
        /*037c*/ 	.word	0x00000138
        /*0380*/ 	.short	0x0100
        /*0382*/ 	.byte	0x04
	.zero		1


	//   ....[41]....
        /*0384*/ 	.word	0x00000d20
        /*0388*/ 	.word	0x000000ff
        /*038c*/ 	.word	0x00000158
        /*0390*/ 	.short	0x0100
        /*0392*/ 	.byte	0x04
	.zero		1


	//   ....[42]....
        /*0394*/ 	.word	0x00000d30
        /*0398*/ 	.word	0x000000ff
        /*039c*/ 	.word	0x00000140
        /*03a0*/ 	.short	0x0100
        /*03a2*/ 	.byte	0x04
	.zero		1


	//   ....[43]....
        /*03a4*/ 	.word	0x00000d40
        /*03a8*/ 	.word	0x000000ff
        /*03ac*/ 	.word	0x00000160
        /*03b0*/ 	.short	0x0100
        /*03b2*/ 	.byte	0x04
	.zero		1


	//   ....[44]....
        /*03b4*/ 	.word	0x00000d50
        /*03b8*/ 	.word	0x000000ff
        /*03bc*/ 	.word	0x00000148
        /*03c0*/ 	.short	0x0100
        /*03c2*/ 	.byte	0x04
	.zero		1


	//   ....[45]....
        /*03c4*/ 	.word	0x00000d60
        /*03c8*/ 	.word	0x000000ff
        /*03cc*/ 	.word	0x00000168
        /*03d0*/ 	.short	0x0100
        /*03d2*/ 	.byte	0x04
	.zero		1


	//   ....[46]....
        /*03d4*/ 	.word	0x00000e50
        /*03d8*/ 	.word	0x000000ff
        /*03dc*/ 	.word	0x00000170
        /*03e0*/ 	.short	0x0100
        /*03e2*/ 	.byte	0x04
	.zero		1


	//   ....[47]....
        /*03e4*/ 	.word	0x00000e60
        /*03e8*/ 	.word	0x000000ff
        /*03ec*/ 	.word	0x00000180
        /*03f0*/ 	.short	0x0100
        /*03f2*/ 	.byte	0x04
	.zero		1


	//   ....[48]....
        /*03f4*/ 	.word	0x00000e70
        /*03f8*/ 	.word	0x000000ff
        /*03fc*/ 	.word	0x00000178
        /*0400*/ 	.short	0x0100
        /*0402*/ 	.byte	0x04
	.zero		1


	//   ....[49]....
        /*0404*/ 	.word	0x00000e80
        /*0408*/ 	.word	0x000000ff
        /*040c*/ 	.word	0x00000188
        /*0410*/ 	.short	0x0100
        /*0412*/ 	.byte	0x04
	.zero		1


	//   ....[50]....
        /*0414*/ 	.word	0x000019e0
        /*0418*/ 	.word	0x00000000
        /*041c*/ 	.word	0x00000180
        /*0420*/ 	.short	0x010a
        /*0422*/ 	.byte	0xff
	.zero		1


	//   ....[51]....
        /*0424*/ 	.word	0x00001a10
        /*0428*/ 	.word	0x00000000
        /*042c*/ 	.word	0x00000170
        /*0430*/ 	.short	0x0101
        /*0432*/ 	.byte	0xff
	.zero		1


	//   ....[52]....
        /*0434*/ 	.word	0x00001ae0
        /*0438*/ 	.word	0x000000ff
        /*043c*/ 	.word	0x00000068
        /*0440*/ 	.short	0x010a
        /*0442*/ 	.byte	0x04
	.zero		1


	//   ....[53]....
        /*0444*/ 	.word	0x00001b60
        /*0448*/ 	.word	0x000000ff
        /*044c*/ 	.word	0x00000068
        /*0450*/ 	.short	0x010a
        /*0452*/ 	.byte	0x21
	.zero		1


	//   ....[54]....
        /*0454*/ 	.word	0x00001d00
        /*0458*/ 	.word	0x000000ff
        /*045c*/ 	.word	0x00000068
        /*0460*/ 	.short	0x010a
        /*0462*/ 	.byte	0x08
	.zero		1


	//   ....[55]....
        /*0464*/ 	.word	0x00001e10
        /*0468*/ 	.word	0x000000ff
        /*046c*/ 	.word	0x00000108
        /*0470*/ 	.short	0x0101
        /*0472*/ 	.byte	0x06
	.zero		1


	//   ....[56]....
        /*0474*/ 	.word	0x00001e30
        /*0478*/ 	.word	0x000000ff
        /*047c*/ 	.word	0x00000068
        /*0480*/ 	.short	0x010a
        /*0482*/ 	.byte	0x04
	.zero		1


	//   ....[57]....
        /*0484*/ 	.word	0x00001eb0
        /*0488*/ 	.word	0x000000ff
        /*048c*/ 	.word	0x00000068
        /*0490*/ 	.short	0x010a
        /*0492*/ 	.byte	0x11
	.zero		1


	//   ....[58]....
        /*0494*/ 	.word	0x00002050
        /*0498*/ 	.word	0x000000ff
        /*049c*/ 	.word	0x00000068
        /*04a0*/ 	.short	0x010a
        /*04a2*/ 	.byte	0x07
	.zero		1


	//   ....[59]....
        /*04a4*/ 	.word	0x00002190
        /*04a8*/ 	.word	0x00000003
        /*04ac*/ 	.word	0x00000110
        /*04b0*/ 	.short	0x010a
        /*04b2*/ 	.byte	0xff
	.zero		1


	//   ....[60]....
        /*04b4*/ 	.word	0x000022e0
        /*04b8*/ 	.word	0x00000000
        /*04bc*/ 	.word	0x00000000
        /*04c0*/ 	.short	0x0101
        /*04c2*/ 	.byte	0xff
	.zero		1


	//   ....[61]....
        /*04c4*/ 	.word	0x000028a0
        /*04c8*/ 	.word	0x000000ff
        /*04cc*/ 	.word	0x00000000
        /*04d0*/ 	.short	0x010a
        /*04d2*/ 	.byte	0x04
	.zero		1


	//   ....[62]....
        /*04d4*/ 	.word	0x00002930
        /*04d8*/ 	.word	0x000000ff
        /*04dc*/ 	.word	0x00000000
        /*04e0*/ 	.short	0x010a
        /*04e2*/ 	.byte	0x05
	.zero		1


	//   ....[63]....
        /*04e4*/ 	.word	0x000029c0
        /*04e8*/ 	.word	0x000000ff
        /*04ec*/ 	.word	0x00000000
        /*04f0*/ 	.short	0x010a
        /*04f2*/ 	.byte	0x05
	.zero		1


	//   ....[64]....
        /*04f4*/ 	.word	0x00002a50
        /*04f8*/ 	.word	0x000000ff
        /*04fc*/ 	.word	0x00000000
        /*0500*/ 	.short	0x010a
        /*0502*/ 	.byte	0x05
	.zero		1


	//   ....[65]....
        /*0504*/ 	.word	0x00002ae0
        /*0508*/ 	.word	0x000000ff
        /*050c*/ 	.word	0x00000000
        /*0510*/ 	.short	0x010a
        /*0512*/ 	.byte	0x05
	.zero		1


	//   ....[66]....
        /*0514*/ 	.word	0x00002b70
        /*0518*/ 	.word	0x000000ff
        /*051c*/ 	.word	0x00000000
        /*0520*/ 	.short	0x010a
        /*0522*/ 	.byte	0x05
	.zero		1


	//   ....[67]....
        /*0524*/ 	.word	0x00002c00
        /*0528*/ 	.word	0x000000ff
        /*052c*/ 	.word	0x00000000
        /*0530*/ 	.short	0x010a
        /*0532*/ 	.byte	0x05
	.zero		1


	//   ....[68]....
        /*0534*/ 	.word	0x00002c90
        /*0538*/ 	.word	0x000000ff
        /*053c*/ 	.word	0x00000000
        /*0540*/ 	.short	0x010a
        /*0542*/ 	.byte	0x05
	.zero		1


	//   ....[69]....
        /*0544*/ 	.word	0x00002d20
        /*0548*/ 	.word	0x000000ff
        /*054c*/ 	.word	0x00000000
        /*0550*/ 	.short	0x010a
        /*0552*/ 	.byte	0x05
	.zero		1


	//   ....[70]....
        /*0554*/ 	.word	0x00002db0
        /*0558*/ 	.word	0x000000ff
        /*055c*/ 	.word	0x00000000
        /*0560*/ 	.short	0x010a
        /*0562*/ 	.byte	0x05
	.zero		1


	//   ....[71]....
        /*0564*/ 	.word	0x00002e40
        /*0568*/ 	.word	0x000000ff
        /*056c*/ 	.word	0x00000000
        /*0570*/ 	.short	0x010a
        /*0572*/ 	.byte	0x05
	.zero		1


	//   ....[72]....
        /*0574*/ 	.word	0x00002ed0
        /*0578*/ 	.word	0x000000ff
        /*057c*/ 	.word	0x00000000
        /*0580*/ 	.short	0x010a
        /*0582*/ 	.byte	0x05
	.zero		1


	//   ....[73]....
        /*0584*/ 	.word	0x00002f70
        /*0588*/ 	.word	0x00000000
        /*058c*/ 	.word	0x00000000
        /*0590*/ 	.short	0x010a
        /*0592*/ 	.byte	0xff
	.zero		1


	//   ....[74]....
        /*0594*/ 	.word	0x00003090
        /*0598*/ 	.word	0x00000002
        /*059c*/ 	.word	0x00000170
        /*05a0*/ 	.short	0x010a
        /*05a2*/ 	.byte	0xff
	.zero		1


	//   ....[75]....
        /*05a4*/ 	.word	0x00003100
        /*05a8*/ 	.word	0x00000002
        /*05ac*/ 	.word	0x00000000
        /*05b0*/ 	.short	0x0101
        /*05b2*/ 	.byte	0xff
	.zero		1


	//   ....[76]....
        /*05b4*/ 	.word	0x00003120
        /*05b8*/ 	.word	0x000000ff
        /*05bc*/ 	.word	0x00000120
        /*05c0*/ 	.short	0x010a
        /*05c2*/ 	.byte	0x04
	.zero		1


	//   ....[77]....
        /*05c4*/ 	.word	0x00003240
        /*05c8*/ 	.word	0x00000002
        /*05cc*/ 	.word	0x00000110
        /*05d0*/ 	.short	0x010a
        /*05d2*/ 	.byte	0xff
	.zero		1


	//   ....[78]....
        /*05d4*/ 	.word	0x00003340
        /*05d8*/ 	.word	0x00000002
        /*05dc*/ 	.word	0x00000000
        /*05e0*/ 	.short	0x0101
        /*05e2*/ 	.byte	0xff
	.zero		1


	//   ....[79]....
        /*05e4*/ 	.word	0x000033d0
        /*05e8*/ 	.word	0x000000ff
        /*05ec*/ 	.word	0x00000120
        /*05f0*/ 	.short	0x0106
        /*05f2*/ 	.byte	0x04
	.zero		1


	//   ....[80]....
        /*05f4*/ 	.word	0x000033f0
        /*05f8*/ 	.word	0x000000ff
        /*05fc*/ 	.word	0x00000120
        /*0600*/ 	.short	0x010a
        /*0602*/ 	.byte	0x04
	.zero		1


	//   ....[81]....
        /*0604*/ 	.word	0x00003480
        /*0608*/ 	.word	0x000000ff
        /*060c*/ 	.word	0x00000120
        /*0610*/ 	.short	0x0106
        /*0612*/ 	.byte	0x07
	.zero		1


	//   ....[82]....
        /*0614*/ 	.word	0x000034c0
        /*0618*/ 	.word	0x00000000
        /*061c*/ 	.word	0x00000120
        /*0620*/ 	.short	0x010a
        /*0622*/ 	.byte	0xff
	.zero		1


	//   ....[83]....
        /*0624*/ 	.word	0x00003a10
        /*0628*/ 	.word	0x00000000
        /*062c*/ 	.word	0x00000110
        /*0630*/ 	.short	0x010a
        /*0632*/ 	.byte	0xff
	.zero		1


	//   ....[84]....
        /*0634*/ 	.word	0x00003b10
        /*0638*/ 	.word	0x00000003
        /*063c*/ 	.word	0x00000000
        /*0640*/ 	.short	0x0101
        /*0642*/ 	.byte	0xff
	.zero		1


	//   ....[85]....
        /*0644*/ 	.word	0x00003b20
        /*0648*/ 	.word	0x000000ff
        /*064c*/ 	.word	0x00000000
        /*0650*/ 	.short	0x010a
        /*0652*/ 	.byte	0x04
	.zero		1


	//   ....[86]....
        /*0654*/ 	.word	0x00003ba0
        /*0658*/ 	.word	0x000000ff
        /*065c*/ 	.word	0x00000150
        /*0660*/ 	.short	0x010a
        /*0662*/ 	.byte	0x1f
	.zero		1


	//   ....[87]....
        /*0664*/ 	.word	0x00003c80
        /*0668*/ 	.word	0x000000ff
        /*066c*/ 	.word	0x00000000
        /*0670*/ 	.short	0x010a
        /*0672*/ 	.byte	0x05
	.zero		1


	//   ....[88]....
        /*0674*/ 	.word	0x00003dc0
        /*0678*/ 	.word	0x000000ff
        /*067c*/ 	.word	0x00000000
        /*0680*/ 	.short	0x010a
        /*0682*/ 	.byte	0x04
	.zero		1


	//   ....[89]....
        /*0684*/ 	.word	0x00004050
        /*0688*/ 	.word	0x000000ff
        /*068c*/ 	.word	0x00000000
        /*0690*/ 	.short	0x010a
        /*0692*/ 	.byte	0x04
	.zero		1


	//   ....[90]....
        /*0694*/ 	.word	0x000040e0
        /*0698*/ 	.word	0x000000ff
        /*069c*/ 	.word	0x00000000
        /*06a0*/ 	.short	0x010a
        /*06a2*/ 	.byte	0x05
	.zero		1


	//   ....[91]....
        /*06a4*/ 	.word	0x00004170
        /*06a8*/ 	.word	0x000000ff
        /*06ac*/ 	.word	0x00000000
        /*06b0*/ 	.short	0x010a
        /*06b2*/ 	.byte	0x05
	.zero		1


	//   ....[92]....
        /*06b4*/ 	.word	0x00004200
        /*06b8*/ 	.word	0x000000ff
        /*06bc*/ 	.word	0x00000000
        /*06c0*/ 	.short	0x010a
        /*06c2*/ 	.byte	0x04
	.zero		1


	//   ....[93]....
        /*06c4*/ 	.word	0x00004690
        /*06c8*/ 	.word	0x0000000c
        /*06cc*/ 	.word	0x00000110
        /*06d0*/ 	.short	0x010a
        /*06d2*/ 	.byte	0xff
	.zero		1


	//   ....[94]....
        /*06d4*/ 	.word	0x00004800
        /*06d8*/ 	.word	0x00000000
        /*06dc*/ 	.word	0x00000000
        /*06e0*/ 	.short	0x0101
        /*06e2*/ 	.byte	0xff
	.zero		1


	//   ....[95]....
        /*06e4*/ 	.word	0x00004c80
        /*06e8*/ 	.word	0x000000ff
        /*06ec*/ 	.word	0x00000108
        /*06f0*/ 	.short	0x010a
        /*06f2*/ 	.byte	0x18
	.zero		1


	//   ....[96]....
        /*06f4*/ 	.word	0x00004e40
        /*06f8*/ 	.word	0x000000ff
        /*06fc*/ 	.word	0x000000e8
        /*0700*/ 	.short	0x010a
        /*0702*/ 	.byte	0x04
	.zero		1


	//   ....[97]....
        /*0704*/ 	.word	0x00005010
        /*0708*/ 	.word	0x000000ff
        /*070c*/ 	.word	0x000000d0
        /*0710*/ 	.short	0x010b
        /*0712*/ 	.byte	0x04
	.zero		1


	//   ....[98]....
        /*0714*/ 	.word	0x00005020
        /*0718*/ 	.word	0x000000ff
        /*071c*/ 	.word	0x00000000
        /*0720*/ 	.short	0x0101
        /*0722*/ 	.byte	0x14
	.zero		1


	//   ....[99]....
        /*0724*/ 	.word	0x00005030
        /*0728*/ 	.word	0x000000ff
        /*072c*/ 	.word	0x000000e8
        /*0730*/ 	.short	0x010a
        /*0732*/ 	.byte	0x05
	.zero		1


	//   ....[100]....
        /*0734*/ 	.word	0x00005220
        /*0738*/ 	.word	0x000000ff
        /*073c*/ 	.word	0x000000d0
        /*0740*/ 	.short	0x010b
        /*0742*/ 	.byte	0x05
	.zero		1


	//   ....[101]....
        /*0744*/ 	.word	0x00005230
        /*0748*/ 	.word	0x000000ff
        /*074c*/ 	.word	0x00000000
        /*0750*/ 	.short	0x0101
        /*0752*/ 	.byte	0x04
	.zero		1


	//   ....[102]....
        /*0754*/ 	.word	0x000052d0
        /*0758*/ 	.word	0x000000ff
        /*075c*/ 	.word	0x00000000
        /*0760*/ 	.short	0x010a
        /*0762*/ 	.byte	0x04
	.zero		1


	//   ....[103]....
        /*0764*/ 	.word	0x00005360
        /*0768*/ 	.word	0x000000ff
        /*076c*/ 	.word	0x00000000
        /*0770*/ 	.short	0x010a
        /*0772*/ 	.byte	0x05
	.zero		1


	//   ....[104]....
        /*0774*/ 	.word	0x00005400
        /*0778*/ 	.word	0x00000000
        /*077c*/ 	.word	0x00000000
        /*0780*/ 	.short	0x010a
        /*0782*/ 	.byte	0xff
	.zero		1


	//   ....[105]....
        /*0784*/ 	.word	0x00005760
        /*0788*/ 	.word	0x00000000
        /*078c*/ 	.word	0x00000110
        /*0790*/ 	.short	0x010a
        /*0792*/ 	.byte	0xff
	.zero		1


	//   ....[106]....
        /*0794*/ 	.word	0x00005830
        /*0798*/ 	.word	0x00000000
        /*079c*/ 	.word	0x00000000
        /*07a0*/ 	.short	0x0101
        /*07a2*/ 	.byte	0xff
	.zero		1


	//   ....[107]....
        /*07a4*/ 	.word	0x00006440
        /*07a8*/ 	.word	0x00000002
        /*07ac*/ 	.word	0x000000d0
        /*07b0*/ 	.short	0x010a
        /*07b2*/ 	.byte	0xff
	.zero		1


	//   ....[108]....
        /*07b4*/ 	.word	0x00006480
        /*07b8*/ 	.word	0x0000001b
        /*07bc*/ 	.word	0x00000130
        /*07c0*/ 	.short	0x010a
        /*07c2*/ 	.byte	0xff
	.zero		1


	//   ....[109]....
        /*07c4*/ 	.word	0x00006570
        /*07c8*/ 	.word	0x00000002
        /*07cc*/ 	.word	0x000000d0
        /*07d0*/ 	.short	0x010a
        /*07d2*/ 	.byte	0xff
	.zero		1


	//   ....[110]....
        /*07d4*/ 	.word	0x00006700
        /*07d8*/ 	.word	0x0000001b
        /*07dc*/ 	.word	0x00000130
        /*07e0*/ 	.short	0x010a
        /*07e2*/ 	.byte	0xff
	.zero		1


	//   ....[111]....
        /*07e4*/ 	.word	0x00006ed0
        /*07e8*/ 	.word	0x00000000
        /*07ec*/ 	.word	0x00000000
        /*07f0*/ 	.short	0x0101
        /*07f2*/ 	.byte	0xff
	.zero		1


	//   ....[112]....
        /*07f4*/ 	.word	0x00006ee0
        /*07f8*/ 	.word	0x00000002
        /*07fc*/ 	.word	0x000000d0
        /*0800*/ 	.short	0x010a
        /*0802*/ 	.byte	0xff
	.zero		1


	//   ....[113]....
        /*0804*/ 	.word	0x00006fa0
        /*0808*/ 	.word	0x00000002
        /*080c*/ 	.word	0x000000d0
        /*0810*/ 	.short	0x010a
        /*0812*/ 	.byte	0xff
	.zero		1


	//   ....[114]....
        /*0814*/ 	.word	0x00007340
        /*0818*/ 	.word	0x000000ff
        /*081c*/ 	.word	0x00000000
        /*0820*/ 	.short	0x0101
        /*0822*/ 	.byte	0x04
	.zero		1


	//   ....[115]....
        /*0824*/ 	.word	0x000078a0
        /*0828*/ 	.word	0x00000000
        /*082c*/ 	.word	0x00000000
        /*0830*/ 	.short	0x0101
        /*0832*/ 	.byte	0xff
	.zero		1


	//   ....[116]....
        /*0834*/ 	.word	0x00007b50
        /*0838*/ 	.word	0x000000ff
        /*083c*/ 	.word	0x00000000
        /*0840*/ 	.short	0x0101
        /*0842*/ 	.byte	0x04
	.zero		1


	//   ....[117]....
        /*0844*/ 	.word	0x00007b70
        /*0848*/ 	.word	0x00000000
        /*084c*/ 	.word	0x00000180
        /*0850*/ 	.short	0x010a
        /*0852*/ 	.byte	0xff
	.zero		1


	//   ....[118]....
        /*0854*/ 	.word	0x00007bd0
        /*0858*/ 	.word	0x00000000
        /*085c*/ 	.word	0x00000068
        /*0860*/ 	.short	0x010a
        /*0862*/ 	.byte	0xff
	.zero		1


	//   ....[119]....
        /*0864*/ 	.word	0x00007c30
        /*0868*/ 	.word	0x00000000
        /*086c*/ 	.word	0x00000068
        /*0870*/ 	.short	0x010a
        /*0872*/ 	.byte	0xff
	.zero		1


	//   ....[120]....
        /*0874*/ 	.word	0x00007c80
        /*0878*/ 	.word	0x00000003
        /*087c*/ 	.word	0x00000110
        /*0880*/ 	.short	0x010a
        /*0882*/ 	.byte	0xff
	.zero		1


	//   ....[121]....
        /*0884*/ 	.word	0x00007ce0
        /*0888*/ 	.word	0x00000000
        /*088c*/ 	.word	0x00000000
        /*0890*/ 	.short	0x010a
        /*0892*/ 	.byte	0xff
	.zero		1


	//   ....[122]....
        /*0894*/ 	.word	0x00007d40
        /*0898*/ 	.word	0x00000000
        /*089c*/ 	.word	0x00000000
        /*08a0*/ 	.short	0x010a
        /*08a2*/ 	.byte	0xff
	.zero		1


	//   ....[123]....
        /*08a4*/ 	.word	0x00007da0
        /*08a8*/ 	.word	0x00000000
        /*08ac*/ 	.word	0x00000000
        /*08b0*/ 	.short	0x010a
        /*08b2*/ 	.byte	0xff
	.zero		1


	//   ....[124]....
        /*08b4*/ 	.word	0x00007e00
        /*08b8*/ 	.word	0x00000000
        /*08bc*/ 	.word	0x00000000
        /*08c0*/ 	.short	0x010a
        /*08c2*/ 	.byte	0xff
	.zero		1


	//   ....[125]....
        /*08c4*/ 	.word	0x00007e60
        /*08c8*/ 	.word	0x00000000
        /*08cc*/ 	.word	0x00000000
        /*08d0*/ 	.short	0x010a
        /*08d2*/ 	.byte	0xff
	.zero		1


	//   ....[126]....
        /*08d4*/ 	.word	0x00007ec0
        /*08d8*/ 	.word	0x00000000
        /*08dc*/ 	.word	0x00000000
        /*08e0*/ 	.short	0x010a
        /*08e2*/ 	.byte	0xff
	.zero		1


	//   ....[127]....
        /*08e4*/ 	.word	0x00007f20
        /*08e8*/ 	.word	0x00000000
        /*08ec*/ 	.word	0x00000000
        /*08f0*/ 	.short	0x010a
        /*08f2*/ 	.byte	0xff
	.zero		1


	//   ....[128]....
        /*08f4*/ 	.word	0x00007f80
        /*08f8*/ 	.word	0x00000000
        /*08fc*/ 	.word	0x00000000
        /*0900*/ 	.short	0x010a
        /*0902*/ 	.byte	0xff
	.zero		1


	//   ....[129]....
        /*0904*/ 	.word	0x00007fe0
        /*0908*/ 	.word	0x00000000
        /*090c*/ 	.word	0x00000000
        /*0910*/ 	.short	0x010a
        /*0912*/ 	.byte	0xff
	.zero		1


	//   ....[130]....
        /*0914*/ 	.word	0x00008040
        /*0918*/ 	.word	0x00000000
        /*091c*/ 	.word	0x00000000
        /*0920*/ 	.short	0x010a
        /*0922*/ 	.byte	0xff
	.zero		1


	//   ....[131]....
        /*0924*/ 	.word	0x000080a0
        /*0928*/ 	.word	0x00000000
        /*092c*/ 	.word	0x00000000
        /*0930*/ 	.short	0x010a
        /*0932*/ 	.byte	0xff
	.zero		1


	//   ....[132]....
        /*0934*/ 	.word	0x00008100
        /*0938*/ 	.word	0x00000000
        /*093c*/ 	.word	0x00000000
        /*0940*/ 	.short	0x010a
        /*0942*/ 	.byte	0xff
	.zero		1


	//   ....[133]....
        /*0944*/ 	.word	0x00008150
        /*0948*/ 	.word	0x00000002
        /*094c*/ 	.word	0x00000170
        /*0950*/ 	.short	0x010a
        /*0952*/ 	.byte	0xff
	.zero		1


	//   ....[134]....
        /*0954*/ 	.word	0x000081b0
        /*0958*/ 	.word	0x00000002
        /*095c*/ 	.word	0x00000120
        /*0960*/ 	.short	0x010a
        /*0962*/ 	.byte	0xff
	.zero		1


	//   ....[135]....
        /*0964*/ 	.word	0x00008200
        /*0968*/ 	.word	0x00000002
        /*096c*/ 	.word	0x00000110
        /*0970*/ 	.short	0x010a
        /*0972*/ 	.byte	0xff
	.zero		1


	//   ....[136]....
        /*0974*/ 	.word	0x00008260
        /*0978*/ 	.word	0x00000000
        /*097c*/ 	.word	0x00000120
        /*0980*/ 	.short	0x010a
        /*0982*/ 	.byte	0xff
	.zero		1


	//   ....[137]....
        /*0984*/ 	.word	0x000082b0
        /*0988*/ 	.word	0x00000000
        /*098c*/ 	.word	0x00000110
        /*0990*/ 	.short	0x010a
        /*0992*/ 	.byte	0xff
	.zero		1


	//   ....[138]....
        /*0994*/ 	.word	0x00008310
        /*0998*/ 	.word	0x00000002
        /*099c*/ 	.word	0x00000150
        /*09a0*/ 	.short	0x010a
        /*09a2*/ 	.byte	0xff
	.zero		1


	//   ....[139]....
        /*09a4*/ 	.word	0x00008370
        /*09a8*/ 	.word	0x00000000
        /*09ac*/ 	.word	0x00000000
        /*09b0*/ 	.short	0x010a
        /*09b2*/ 	.byte	0xff
	.zero		1


	//   ....[140]....
        /*09b4*/ 	.word	0x000083d0
        /*09b8*/ 	.word	0x00000000
        /*09bc*/ 	.word	0x00000000
        /*09c0*/ 	.short	0x010a
        /*09c2*/ 	.byte	0xff
	.zero		1


	//   ....[141]....
        /*09c4*/ 	.word	0x00008430
        /*09c8*/ 	.word	0x00000000
        /*09cc*/ 	.word	0x00000000
        /*09d0*/ 	.short	0x010a
        /*09d2*/ 	.byte	0xff
	.zero		1


	//   ....[142]....
        /*09d4*/ 	.word	0x00008490
        /*09d8*/ 	.word	0x00000000
        /*09dc*/ 	.word	0x00000000
        /*09e0*/ 	.short	0x010a
        /*09e2*/ 	.byte	0xff
	.zero		1


	//   ....[143]....
        /*09e4*/ 	.word	0x000084f0
        /*09e8*/ 	.word	0x00000000
        /*09ec*/ 	.word	0x00000000
        /*09f0*/ 	.short	0x010a
        /*09f2*/ 	.byte	0xff
	.zero		1


	//   ....[144]....
        /*09f4*/ 	.word	0x00008540
        /*09f8*/ 	.word	0x0000000c
        /*09fc*/ 	.word	0x00000110
        /*0a00*/ 	.short	0x010a
        /*0a02*/ 	.byte	0xff
	.zero		1


	//   ....[145]....
        /*0a04*/ 	.word	0x000085a0
        /*0a08*/ 	.word	0x00000000
        /*0a0c*/ 	.word	0x00000108
        /*0a10*/ 	.short	0x010a
        /*0a12*/ 	.byte	0xff
	.zero		1


	//   ....[146]....
        /*0a14*/ 	.word	0x00008600
        /*0a18*/ 	.word	0x00000000
        /*0a1c*/ 	.word	0x000000e8
        /*0a20*/ 	.short	0x010a
        /*0a22*/ 	.byte	0xff
	.zero		1


	//   ....[147]....
        /*0a24*/ 	.word	0x00008660
        /*0a28*/ 	.word	0x00000006
        /*0a2c*/ 	.word	0x000000e8
        /*0a30*/ 	.short	0x010a
        /*0a32*/ 	.byte	0xff
	.zero		1


	//   ....[148]....
        /*0a34*/ 	.word	0x000086c0
        /*0a38*/ 	.word	0x00000000
        /*0a3c*/ 	.word	0x00000000
        /*0a40*/ 	.short	0x010a
        /*0a42*/ 	.byte	0xff
	.zero		1


	//   ....[149]....
        /*0a44*/ 	.word	0x00008720
        /*0a48*/ 	.word	0x00000000
        /*0a4c*/ 	.word	0x00000000
        /*0a50*/ 	.short	0x010a
        /*0a52*/ 	.byte	0xff
	.zero		1


	//   ....[150]....
        /*0a54*/ 	.word	0x00008770
        /*0a58*/ 	.word	0x00000000
        /*0a5c*/ 	.word	0x00000110
        /*0a60*/ 	.short	0x010a
        /*0a62*/ 	.byte	0xff
	.zero		1


	//   ....[151]....
        /*0a64*/ 	.word	0x000087c0
        /*0a68*/ 	.word	0x00000002
        /*0a6c*/ 	.word	0x000000d0
        /*0a70*/ 	.short	0x010a
        /*0a72*/ 	.byte	0xff
	.zero		1


	//   ....[152]....
        /*0a74*/ 	.word	0x00008810
        /*0a78*/ 	.word	0x0000001b
        /*0a7c*/ 	.word	0x00000130
        /*0a80*/ 	.short	0x010a
        /*0a82*/ 	.byte	0xff
	.zero		1


	//   ....[153]....
        /*0a84*/ 	.word	0x00008860
        /*0a88*/ 	.word	0x00000002
        /*0a8c*/ 	.word	0x000000d0
        /*0a90*/ 	.short	0x010a
        /*0a92*/ 	.byte	0xff
	.zero		1


	//----- nvinfo : EIATTR_NUM_MBARRIERS
	.align		4
.L_47:
        /*0a94*/ 	.byte	0x03, 0x38
        /*0a96*/ 	.short	0x0032


	//----- nvinfo : EIATTR_EXIT_INSTR_OFFSETS
	.align		4
        /*0a98*/ 	.byte	0x04, 0x1c
        /*0a9a*/ 	.short	(.L_49 - .L_48)


	//   ....[0]....
.L_48:
        /*0a9c*/ 	.word	0x00002fa0


	//   ....[1]....
        /*0aa0*/ 	.word	0x00003490


	//   ....[2]....
        /*0aa4*/ 	.word	0x000034f0


	//   ....[3]....
        /*0aa8*/ 	.word	0x00004460


	//   ....[4]....
        /*0aac*/ 	.word	0x00005430


	//   ....[5]....
        /*0ab0*/ 	.word	0x00005470


	//   ....[6]....
        /*0ab4*/ 	.word	0x00007a40


	//   ....[7]....
        /*0ab8*/ 	.word	0x00007ac0


	//   ....[8]....
        /*0abc*/ 	.word	0x00007af0


	//   ....[9]....
        /*0ac0*/ 	.word	0x00007b60


	//----- nvinfo : EIATTR_MAX_THREADS
	.align		4
.L_49:
        /*0ac4*/ 	.byte	0x04, 0x05
        /*0ac6*/ 	.short	(.L_51 - .L_50)
.L_50:
        /*0ac8*/ 	.word	0x00000100
        /*0acc*/ 	.word	0x00000001
        /*0ad0*/ 	.word	0x00000001


	//----- nvinfo : EIATTR_CRS_STACK_SIZE
	.align		4
.L_51:
        /*0ad4*/ 	.byte	0x04, 0x1e
        /*0ad6*/ 	.short	(.L_53 - .L_52)
.L_52:
        /*0ad8*/ 	.word	0x00000000


	//----- nvinfo : EIATTR_CBANK_PARAM_SIZE
	.align		4
.L_53:
        /*0adc*/ 	.byte	0x03, 0x19
        /*0ade*/ 	.short	0x0800


	//----- nvinfo : EIATTR_PARAM_CBANK
	.align		4
        /*0ae0*/ 	.byte	0x04, 0x0a
        /*0ae2*/ 	.short	(.L_55 - .L_54)
	.align		4
.L_54:
        /*0ae4*/ 	.word	index@(.nv.constant0._ZN7cutlass13device_kernelINS_4gemm6kernel13GemmUniversalIN4cute5tupleIJiiiiEEENS1_10collective13CollectiveMmaINS1_35MainloopSm100TmaUmmaWarpSpecializedILi13ELi2ELi4ENS5_IJNS4_1CILi1EEENSA_ILi2EEESB_EEEEENS5_IJNSA_ILi64EEESF_SF_EEENS_10bfloat16_tENS5_IJlSB_lEEESH_SI_NS4_8TiledMMAINS4_8MMA_AtomIJNS4_20SM100_MMA_F16BF16_SSISH_SH_fLi64ELi64ELNS4_4UMMA5MajorE0ELSN_0ELNSM_7ScaleInE0ELSO_0EEEEEENS4_6LayoutINS5_IJSB_SB_SB_EEENS5_IJNSA_ILi0EEEST_ST_EEEEENS5_IJNS4_10UnderscoreESW_SW_EEEEENS4_23SM90_TMA_LOAD_MULTICASTENS4_14ComposedLayoutINS4_7SwizzleILi3ELi4ELi3EEENS4_18smem_ptr_flag_bitsILi16EEENSR_INS5_IJNSA_ILi8EEESF_EEENS5_IJSF_SB_EEEEEEEvNS4_8identityENS4_13SM90_TMA_LOADES19_vS1A_EENS_8epilogue10collective18CollectiveEpilogueINS1D_23Sm100TmaWarpSpecializedILi3ELi2ELi16ELb1ELb0EEEJSG_NS5_IJNSR_ISF_SB_EENSR_INSA_ILi32EEESB_EEEEESH_SI_SH_SI_NS1D_6fusion15FusionCallbacksIS1H_NS1M_17LinearCombinationISH_fSH_fLNS_15FloatRoundStyleE2EEESG_S1L_JEEENS4_5SM1004TMEM4LOAD26SM100_TMEM_LOAD_16dp256b4xES1B_NS10_INS11_ILi2ELi4ELi3EEES14_NSR_INS5_IJS15_S1J_EEENS5_IJS1J_SB_EEEEEEENS4_17SM75_U32x4_LDSM_NENS4_14SM90_TMA_STOREES20_NS4_17SM90_U32x4_STSM_NENS4_39AutoVectorizingCopyWithAssumedAlignmentILi128EEEEEEvvEEEEvNT_6ParamsE)
        /*0ae8*/ 	.short	0x0380
        /*0aea*/ 	.short	0x0800


	//----- nvinfo : EIATTR_SW_WAR
	.align		4
.L_55:
        /*0aec*/ 	.byte	0x04, 0x36
        /*0aee*/ 	.short	(.L_57 - .L_56)
.L_56:
        /*0af0*/ 	.word	0x00000008
.L_57:


//--------------------- .nv.callgraph             --------------------------
	.section	.nv.callgraph,"",@"SHT_CUDA_CALLGRAPH"
	.align	4
	.sectionentsize	8
	.align		4
        /*0000*/ 	.word	0x00000000
	.align		4
        /*0004*/ 	.word	0xffffffff
	.align		4
        /*0008*/ 	.word	index@(_ZN7cutlass13device_kernelINS_4gemm6kernel13GemmUniversalIN4cute5tupleIJiiiiEEENS1_10collective13CollectiveMmaINS1_35MainloopSm100TmaUmmaWarpSpecializedILi13ELi2ELi4ENS5_IJNS4_1CILi1EEENSA_ILi2EEESB_EEEEENS5_IJNSA_ILi64EEESF_SF_EEENS_10bfloat16_tENS5_IJlSB_lEEESH_SI_NS4_8TiledMMAINS4_8MMA_AtomIJNS4_20SM100_MMA_F16BF16_SSISH_SH_fLi64ELi64ELNS4_4UMMA5MajorE0ELSN_0ELNSM_7ScaleInE0ELSO_0EEEEEENS4_6LayoutINS5_IJSB_SB_SB_EEENS5_IJNSA_ILi0EEEST_ST_EEEEENS5_IJNS4_10UnderscoreESW_SW_EEEEENS4_23SM90_TMA_LOAD_MULTICASTENS4_14ComposedLayoutINS4_7SwizzleILi3ELi4ELi3EEENS4_18smem_ptr_flag_bitsILi16EEENSR_INS5_IJNSA_ILi8EEESF_EEENS5_IJSF_SB_EEEEEEEvNS4_8identityENS4_13SM90_TMA_LOADES19_vS1A_EENS_8epilogue10collective18CollectiveEpilogueINS1D_23Sm100TmaWarpSpecializedILi3ELi2ELi16ELb1ELb0EEEJSG_NS5_IJNSR_ISF_SB_EENSR_INSA_ILi32EEESB_EEEEESH_SI_SH_SI_NS1D_6fusion15FusionCallbacksIS1H_NS1M_17LinearCombinationISH_fSH_fLNS_15FloatRoundStyleE2EEESG_S1L_JEEENS4_5SM1004TMEM4LOAD26SM100_TMEM_LOAD_16dp256b4xES1B_NS10_INS11_ILi2ELi4ELi3EEES14_NSR_INS5_IJS15_S1J_EEENS5_IJS1J_SB_EEEEEEENS4_17SM75_U32x4_LDSM_NENS4_14SM90_TMA_STOREES20_NS4_17SM90_U32x4_STSM_NENS4_39AutoVectorizingCopyWithAssumedAlignmentILi128EEEEEEvvEEEEvNT_6ParamsE)
	.align		4
        /*000c*/ 	.word	index@(__assertfail)
	.align		4
        /*0010*/ 	.word	0x00000000
	.align		4
        /*0014*/ 	.word	0xfffffffe
	.align		4
        /*0018*/ 	.word	0x00000000
	.align		4
        /*001c*/ 	.word	0xfffffffd
	.align		4
        /*0020*/ 	.word	0x00000000
	.align		4
        /*0024*/ 	.word	0xfffffffc


//--------------------- .nv.constant4             --------------------------
	.section	.nv.constant4,"a",@progbits
	.align	8
	.align		8
.nv.constant4:
        /*0000*/ 	.dword	__assertfail
	.align		8
        /*0008*/ 	.dword	__unnamed_1
	.align		8
        /*0010*/ 	.dword	__unnamed_2
	.align		8
        /*0018*/ 	.dword	_ZN40_INTERNAL_f24eb3f1_4_k_cu_31d42d5a_264824cuda3std3__45__cpo5beginE
	.align		8
        /*0020*/ 	.dword	_ZN40_INTERNAL_f24eb3f1_4_k_cu_31d42d5a_264824cuda3std3__45__cpo3endE
	.align		8
        /*0028*/ 	.dword	_ZN40_INTERNAL_f24eb3f1_4_k_cu_31d42d5a_264824cuda3std3__45__cpo6cbeginE
	.align		8
        /*0030*/ 	.dword	_ZN40_INTERNAL_f24eb3f1_4_k_cu_31d42d5a_264824cuda3std3__45__cpo4cendE
	.align		8
        /*0038*/ 	.dword	_ZN40_INTERNAL_f24eb3f1_4_k_cu_31d42d5a_264824cuda3std3__442_GLOBAL__N__f24eb3f1_4_k_cu_31d42d5a_264826ignoreE
	.align		8
        /*0040*/ 	.dword	_ZN40_INTERNAL_f24eb3f1_4_k_cu_31d42d5a_264824cuda3std3__419piecewise_constructE
	.align		8
        /*0048*/ 	.dword	_ZN40_INTERNAL_f24eb3f1_4_k_cu_31d42d5a_264824cuda3std3__48in_placeE
	.align		8
        /*0050*/ 	.dword	_ZN40_INTERNAL_f24eb3f1_4_k_cu_31d42d5a_264824cuda3std6ranges3__45__cpo4swapE
	.align		8
        /*0058*/ 	.dword	_ZN40_INTERNAL_f24eb3f1_4_k_cu_31d42d5a_264824cuda3std6ranges3__45__cpo9iter_moveE
	.align		8
        /*0060*/ 	.dword	_ZN40_INTERNAL_f24eb3f1_4_k_cu_31d42d5a_264824cute7productE
	.align		8
        /*0068*/ 	.dword	_ZN40_INTERNAL_f24eb3f1_4_k_cu_31d42d5a_264824cute1_E
	.align		8
        /*0070*/ 	.dword	$str$25
	.align		8
        /*0078*/ 	.dword	$str$26
	.align		8
        /*0080*/ 	.dword	$str$27
	.align		8
        /*0088*/ 	.dword	$str$28


//--------------------- .text._ZN7cutlass13device_kernelINS_4gemm6kernel13GemmUniversalIN4cute5tupleIJiiiiEEENS1_10collective13CollectiveMmaINS1_35MainloopSm100TmaUmmaWarpSpecializedILi13ELi2ELi4ENS5_IJNS4_1CILi1EEENSA_ILi2EEESB_EEEEENS5_IJNSA_ILi64EEESF_SF_EEENS_10bfloat16_tENS5_IJlSB_lEEESH_SI_NS4_8TiledMMAINS4_8MMA_AtomIJNS4_20SM100_MMA_F16BF16_SSISH_SH_fLi64ELi64ELNS4_4UMMA5MajorE0ELSN_0ELNSM_7ScaleInE0ELSO_0EEEEEENS4_6LayoutINS5_IJSB_SB_SB_EEENS5_IJNSA_ILi0EEEST_ST_EEEEENS5_IJNS4_10UnderscoreESW_SW_EEEEENS4_23SM90_TMA_LOAD_MULTICASTENS4_14ComposedLayoutINS4_7SwizzleILi3ELi4ELi3EEENS4_18smem_ptr_flag_bitsILi16EEENSR_INS5_IJNSA_ILi8EEESF_EEENS5_IJSF_SB_EEEEEEEvNS4_8identityENS4_13SM90_TMA_LOADES19_vS1A_EENS_8epilogue10collective18CollectiveEpilogueINS1D_23Sm100TmaWarpSpecializedILi3ELi2ELi16ELb1ELb0EEEJSG_NS5_IJNSR_ISF_SB_EENSR_INSA_ILi32EEESB_EEEEESH_SI_SH_SI_NS1D_6fusion15FusionCallbacksIS1H_NS1M_17LinearCombinationISH_fSH_fLNS_15FloatRoundStyleE2EEESG_S1L_JEEENS4_5SM1004TMEM4LOAD26SM100_TMEM_LOAD_16dp256b4xES1B_NS10_INS11_ILi2ELi4ELi3EEES14_NSR_INS5_IJS15_S1J_EEENS5_IJS1J_SB_EEEEEEENS4_17SM75_U32x4_LDSM_NENS4_14SM90_TMA_STOREES20_NS4_17SM90_U32x4_STSM_NENS4_39AutoVectorizingCopyWithAssumedAlignmentILi128EEEEEEvvEEEEvNT_6ParamsE --------------------------
	.section	.text._ZN7cutlass13device_kernelINS_4gemm6kernel13GemmUniversalIN4cute5tupleIJiiiiEEENS1_10collective13CollectiveMmaINS1_35MainloopSm100TmaUmmaWarpSpecializedILi13ELi2ELi4ENS5_IJNS4_1CILi1EEENSA_ILi2EEESB_EEEEENS5_IJNSA_ILi64EEESF_SF_EEENS_10bfloat16_tENS5_IJlSB_lEEESH_SI_NS4_8TiledMMAINS4_8MMA_AtomIJNS4_20SM100_MMA_F16BF16_SSISH_SH_fLi64ELi64ELNS4_4UMMA5MajorE0ELSN_0ELNSM_7ScaleInE0ELSO_0EEEEEENS4_6LayoutINS5_IJSB_SB_SB_EEENS5_IJNSA_ILi0EEEST_ST_EEEEENS5_IJNS4_10UnderscoreESW_SW_EEEEENS4_23SM90_TMA_LOAD_MULTICASTENS4_14ComposedLayoutINS4_7SwizzleILi3ELi4ELi3EEENS4_18smem_ptr_flag_bitsILi16EEENSR_INS5_IJNSA_ILi8EEESF_EEENS5_IJSF_SB_EEEEEEEvNS4_8identityENS4_13SM90_TMA_LOADES19_vS1A_EENS_8epilogue10collective18CollectiveEpilogueINS1D_23Sm100TmaWarpSpecializedILi3ELi2ELi16ELb1ELb0EEEJSG_NS5_IJNSR_ISF_SB_EENSR_INSA_ILi32EEESB_EEEEESH_SI_SH_SI_NS1D_6fusion15FusionCallbacksIS1H_NS1M_17LinearCombinationISH_fSH_fLNS_15FloatRoundStyleE2EEESG_S1L_JEEENS4_5SM1004TMEM4LOAD26SM100_TMEM_LOAD_16dp256b4xES1B_NS10_INS11_ILi2ELi4ELi3EEES14_NSR_INS5_IJS15_S1J_EEENS5_IJS1J_SB_EEEEEEENS4_17SM75_U32x4_LDSM_NENS4_14SM90_TMA_STOREES20_NS4_17SM90_U32x4_STSM_NENS4_39AutoVectorizingCopyWithAssumedAlignmentILi128EEEEEEvvEEEEvNT_6ParamsE,"ax",@progbits
	.align	128
.text._ZN7cutlass13device_kernelINS_4gemm6kernel13GemmUniversalIN4cute5tupleIJiiiiEEENS1_10collective13CollectiveMmaINS1_35MainloopSm100TmaUmmaWarpSpecializedILi13ELi2ELi4ENS5_IJNS4_1CILi1EEENSA_ILi2EEESB_EEEEENS5_IJNSA_ILi64EEESF_SF_EEENS_10bfloat16_tENS5_IJlSB_lEEESH_SI_NS4_8TiledMMAINS4_8MMA_AtomIJNS4_20SM100_MMA_F16BF16_SSISH_SH_fLi64ELi64ELNS4_4UMMA5MajorE0ELSN_0ELNSM_7ScaleInE0ELSO_0EEEEEENS4_6LayoutINS5_IJSB_SB_SB_EEENS5_IJNSA_ILi0EEEST_ST_EEEEENS5_IJNS4_10UnderscoreESW_SW_EEEEENS4_23SM90_TMA_LOAD_MULTICASTENS4_14ComposedLayoutINS4_7SwizzleILi3ELi4ELi3EEENS4_18smem_ptr_flag_bitsILi16EEENSR_INS5_IJNSA_ILi8EEESF_EEENS5_IJSF_SB_EEEEEEEvNS4_8identityENS4_13SM90_TMA_LOADES19_vS1A_EENS_8epilogue10collective18CollectiveEpilogueINS1D_23Sm100TmaWarpSpecializedILi3ELi2ELi16ELb1ELb0EEEJSG_NS5_IJNSR_ISF_SB_EENSR_INSA_ILi32EEESB_EEEEESH_SI_SH_SI_NS1D_6fusion15FusionCallbacksIS1H_NS1M_17LinearCombinationISH_fSH_fLNS_15FloatRoundStyleE2EEESG_S1L_JEEENS4_5SM1004TMEM4LOAD26SM100_TMEM_LOAD_16dp256b4xES1B_NS10_INS11_ILi2ELi4ELi3EEES14_NSR_INS5_IJS15_S1J_EEENS5_IJS1J_SB_EEEEEEENS4_17SM75_U32x4_LDSM_NENS4_14SM90_TMA_STOREES20_NS4_17SM90_U32x4_STSM_NENS4_39AutoVectorizingCopyWithAssumedAlignmentILi128EEEEEEvvEEEEvNT_6ParamsE:
        .type           _ZN7cutlass13device_kernelINS_4gemm6kernel13GemmUniversalIN4cute5tupleIJiiiiEEENS1_10collective13CollectiveMmaINS1_35MainloopSm100TmaUmmaWarpSpecializedILi13ELi2ELi4ENS5_IJNS4_1CILi1EEENSA_ILi2EEESB_EEEEENS5_IJNSA_ILi64EEESF_SF_EEENS_10bfloat16_tENS5_IJlSB_lEEESH_SI_NS4_8TiledMMAINS4_8MMA_AtomIJNS4_20SM100_MMA_F16BF16_SSISH_SH_fLi64ELi64ELNS4_4UMMA5MajorE0ELSN_0ELNSM_7ScaleInE0ELSO_0EEEEEENS4_6LayoutINS5_IJSB_SB_SB_EEENS5_IJNSA_ILi0EEEST_ST_EEEEENS5_IJNS4_10UnderscoreESW_SW_EEEEENS4_23SM90_TMA_LOAD_MULTICASTENS4_14ComposedLayoutINS4_7SwizzleILi3ELi4ELi3EEENS4_18smem_ptr_flag_bitsILi16EEENSR_INS5_IJNSA_ILi8EEESF_EEENS5_IJSF_SB_EEEEEEEvNS4_8identityENS4_13SM90_TMA_LOADES19_vS1A_EENS_8epilogue10collective18CollectiveEpilogueINS1D_23Sm100TmaWarpSpecializedILi3ELi2ELi16ELb1ELb0EEEJSG_NS5_IJNSR_ISF_SB_EENSR_INSA_ILi32EEESB_EEEEESH_SI_SH_SI_NS1D_6fusion15FusionCallbacksIS1H_NS1M_17LinearCombinationISH_fSH_fLNS_15FloatRoundStyleE2EEESG_S1L_JEEENS4_5SM1004TMEM4LOAD26SM100_TMEM_LOAD_16dp256b4xES1B_NS10_INS11_ILi2ELi4ELi3EEES14_NSR_INS5_IJS15_S1J_EEENS5_IJS1J_SB_EEEEEEENS4_17SM75_U32x4_LDSM_NENS4_14SM90_TMA_STOREES20_NS4_17SM90_U32x4_STSM_NENS4_39AutoVectorizingCopyWithAssumedAlignmentILi128EEEEEEvvEEEEvNT_6ParamsE,@function
        .size           _ZN7cutlass13device_kernelINS_4gemm6kernel13GemmUniversalIN4cute5tupleIJiiiiEEENS1_10collective13CollectiveMmaINS1_35MainloopSm100TmaUmmaWarpSpecializedILi13ELi2ELi4ENS5_IJNS4_1CILi1EEENSA_ILi2EEESB_EEEEENS5_IJNSA_ILi64EEESF_SF_EEENS_10bfloat16_tENS5_IJlSB_lEEESH_SI_NS4_8TiledMMAINS4_8MMA_AtomIJNS4_20SM100_MMA_F16BF16_SSISH_SH_fLi64ELi64ELNS4_4UMMA5MajorE0ELSN_0ELNSM_7ScaleInE0ELSO_0EEEEEENS4_6LayoutINS5_IJSB_SB_SB_EEENS5_IJNSA_ILi0EEEST_ST_EEEEENS5_IJNS4_10UnderscoreESW_SW_EEEEENS4_23SM90_TMA_LOAD_MULTICASTENS4_14ComposedLayoutINS4_7SwizzleILi3ELi4ELi3EEENS4_18smem_ptr_flag_bitsILi16EEENSR_INS5_IJNSA_ILi8EEESF_EEENS5_IJSF_SB_EEEEEEEvNS4_8identityENS4_13SM90_TMA_LOADES19_vS1A_EENS_8epilogue10collective18CollectiveEpilogueINS1D_23Sm100TmaWarpSpecializedILi3ELi2ELi16ELb1ELb0EEEJSG_NS5_IJNSR_ISF_SB_EENSR_INSA_ILi32EEESB_EEEEESH_SI_SH_SI_NS1D_6fusion15FusionCallbacksIS1H_NS1M_17LinearCombinationISH_fSH_fLNS_15FloatRoundStyleE2EEESG_S1L_JEEENS4_5SM1004TMEM4LOAD26SM100_TMEM_LOAD_16dp256b4xES1B_NS10_INS11_ILi2ELi4ELi3EEES14_NSR_INS5_IJS15_S1J_EEENS5_IJS1J_SB_EEEEEEENS4_17SM75_U32x4_LDSM_NENS4_14SM90_TMA_STOREES20_NS4_17SM90_U32x4_STSM_NENS4_39AutoVectorizingCopyWithAssumedAlignmentILi128EEEEEEvvEEEEvNT_6ParamsE,(.L_x_189 - _ZN7cutlass13device_kernelINS_4gemm6kernel13GemmUniversalIN4cute5tupleIJiiiiEEENS1_10collective13CollectiveMmaINS1_35MainloopSm100TmaUmmaWarpSpecializedILi13ELi2ELi4ENS5_IJNS4_1CILi1EEENSA_ILi2EEESB_EEEEENS5_IJNSA_ILi64EEESF_SF_EEENS_10bfloat16_tENS5_IJlSB_lEEESH_SI_NS4_8TiledMMAINS4_8MMA_AtomIJNS4_20SM100_MMA_F16BF16_SSISH_SH_fLi64ELi64ELNS4_4UMMA5MajorE0ELSN_0ELNSM_7ScaleInE0ELSO_0EEEEEENS4_6LayoutINS5_IJSB_SB_SB_EEENS5_IJNSA_ILi0EEEST_ST_EEEEENS5_IJNS4_10UnderscoreESW_SW_EEEEENS4_23SM90_TMA_LOAD_MULTICASTENS4_14ComposedLayoutINS4_7SwizzleILi3ELi4ELi3EEENS4_18smem_ptr_flag_bitsILi16EEENSR_INS5_IJNSA_ILi8EEESF_EEENS5_IJSF_SB_EEEEEEEvNS4_8identityENS4_13SM90_TMA_LOADES19_vS1A_EENS_8epilogue10collective18CollectiveEpilogueINS1D_23Sm100TmaWarpSpecializedILi3ELi2ELi16ELb1ELb0EEEJSG_NS5_IJNSR_ISF_SB_EENSR_INSA_ILi32EEESB_EEEEESH_SI_SH_SI_NS1D_6fusion15FusionCallbacksIS1H_NS1M_17LinearCombinationISH_fSH_fLNS_15FloatRoundStyleE2EEESG_S1L_JEEENS4_5SM1004TMEM4LOAD26SM100_TMEM_LOAD_16dp256b4xES1B_NS10_INS11_ILi2ELi4ELi3EEES14_NSR_INS5_IJS15_S1J_EEENS5_IJS1J_SB_EEEEEEENS4_17SM75_U32x4_LDSM_NENS4_14SM90_TMA_STOREES20_NS4_17SM90_U32x4_STSM_NENS4_39AutoVectorizingCopyWithAssumedAlignmentILi128EEEEEEvvEEEEvNT_6ParamsE)
        .other          _ZN7cutlass13device_kernelINS_4gemm6kernel13GemmUniversalIN4cute5tupleIJiiiiEEENS1_10collective13CollectiveMmaINS1_35MainloopSm100TmaUmmaWarpSpecializedILi13ELi2ELi4ENS5_IJNS4_1CILi1EEENSA_ILi2EEESB_EEEEENS5_IJNSA_ILi64EEESF_SF_EEENS_10bfloat16_tENS5_IJlSB_lEEESH_SI_NS4_8TiledMMAINS4_8MMA_AtomIJNS4_20SM100_MMA_F16BF16_SSISH_SH_fLi64ELi64ELNS4_4UMMA5MajorE0ELSN_0ELNSM_7ScaleInE0ELSO_0EEEEEENS4_6LayoutINS5_IJSB_SB_SB_EEENS5_IJNSA_ILi0EEEST_ST_EEEEENS5_IJNS4_10UnderscoreESW_SW_EEEEENS4_23SM90_TMA_LOAD_MULTICASTENS4_14ComposedLayoutINS4_7SwizzleILi3ELi4ELi3EEENS4_18smem_ptr_flag_bitsILi16EEENSR_INS5_IJNSA_ILi8EEESF_EEENS5_IJSF_SB_EEEEEEEvNS4_8identityENS4_13SM90_TMA_LOADES19_vS1A_EENS_8epilogue10collective18CollectiveEpilogueINS1D_23Sm100TmaWarpSpecializedILi3ELi2ELi16ELb1ELb0EEEJSG_NS5_IJNSR_ISF_SB_EENSR_INSA_ILi32EEESB_EEEEESH_SI_SH_SI_NS1D_6fusion15FusionCallbacksIS1H_NS1M_17LinearCombinationISH_fSH_fLNS_15FloatRoundStyleE2EEESG_S1L_JEEENS4_5SM1004TMEM4LOAD26SM100_TMEM_LOAD_16dp256b4xES1B_NS10_INS11_ILi2ELi4ELi3EEES14_NSR_INS5_IJS15_S1J_EEENS5_IJS1J_SB_EEEEEEENS4_17SM75_U32x4_LDSM_NENS4_14SM90_TMA_STOREES20_NS4_17SM90_U32x4_STSM_NENS4_39AutoVectorizingCopyWithAssumedAlignmentILi128EEEEEEvvEEEEvNT_6ParamsE,@"STO_CUDA_ENTRY STV_DEFAULT"
_ZN7cutlass13device_kernelINS_4gemm6kernel13GemmUniversalIN4cute5tupleIJiiiiEEENS1_10collective13CollectiveMmaINS1_35MainloopSm100TmaUmmaWarpSpecializedILi13ELi2ELi4ENS5_IJNS4_1CILi1EEENSA_ILi2EEESB_EEEEENS5_IJNSA_ILi64EEESF_SF_EEENS_10bfloat16_tENS5_IJlSB_lEEESH_SI_NS4_8TiledMMAINS4_8MMA_AtomIJNS4_20SM100_MMA_F16BF16_SSISH_SH_fLi64ELi64ELNS4_4UMMA5MajorE0ELSN_0ELNSM_7ScaleInE0ELSO_0EEEEEENS4_6LayoutINS5_IJSB_SB_SB_EEENS5_IJNSA_ILi0EEEST_ST_EEEEENS5_IJNS4_10UnderscoreESW_SW_EEEEENS4_23SM90_TMA_LOAD_MULTICASTENS4_14ComposedLayoutINS4_7SwizzleILi3ELi4ELi3EEENS4_18smem_ptr_flag_bitsILi16EEENSR_INS5_IJNSA_ILi8EEESF_EEENS5_IJSF_SB_EEEEEEEvNS4_8identityENS4_13SM90_TMA_LOADES19_vS1A_EENS_8epilogue10collective18CollectiveEpilogueINS1D_23Sm100TmaWarpSpecializedILi3ELi2ELi16ELb1ELb0EEEJSG_NS5_IJNSR_ISF_SB_EENSR_INSA_ILi32EEESB_EEEEESH_SI_SH_SI_NS1D_6fusion15FusionCallbacksIS1H_NS1M_17LinearCombinationISH_fSH_fLNS_15FloatRoundStyleE2EEESG_S1L_JEEENS4_5SM1004TMEM4LOAD26SM100_TMEM_LOAD_16dp256b4xES1B_NS10_INS11_ILi2ELi4ELi3EEES14_NSR_INS5_IJS15_S1J_EEENS5_IJS1J_SB_EEEEEEENS4_17SM75_U32x4_LDSM_NENS4_14SM90_TMA_STOREES20_NS4_17SM90_U32x4_STSM_NENS4_39AutoVectorizingCopyWithAssumedAlignmentILi128EEEEEEvvEEEEvNT_6ParamsE:
[----:B------:R-:W1:Y:S01]  /*0000*/  LDC R1, c[0x0][0x37c] ;  /* 0x0000df00ff017b82 */ /* 0x000e620000000800 */
[----:B------:R-:W2:Y:S01]  /*0010*/  S2R R55, SR_TID.X ;  /* 0x0000000000377919 */ /* 0x000ea20000002100 */
[----:B------:R-:W3:Y:S01]  /*0020*/  LDCU.64 UR8, c[0x0][0x890] ;  /* 0x00011200ff0877ac */ /* 0x000ee20008000a00 */
[----:B------:R-:W-:Y:S02]  /*0030*/  PRMT R45, RZ, 0x7610, R45 ;  /* 0x00007610ff2d7816 */ /* 0x000fe4000000002d */
[----:B------:R-:W-:Y:S01]  /*0040*/  ELECT P3, URZ, PT ;  /* 0x0000000000ff782f */ /* 0x000fe20003860000 */
[----:B---3--:R-:W-:-:S04]  /*0050*/  UISETP.NE.U32.AND UP0, UPT, UR8, URZ, UPT ;  /* 0x000000ff0800728c */ /* 0x008fc8000bf05070 */
[----:B------:R-:W-:Y:S01]  /*0060*/  UISETP.NE.AND.EX UP0, UPT, UR9, URZ, UPT, UP0 ;  /* 0x000000ff0900728c */ /* 0x000fe2000bf05300 */
[----:B--2---:R-:W-:-:S05]  /*0070*/  SHF.R.U32.HI R46, RZ, 0x5, R55 ;  /* 0x00000005ff2e7819 */ /* 0x004fca0000011637 */
[----:B------:R-:W2:Y:S02]  /*0080*/  SHFL.IDX PT, R0, R46, RZ, 0x1f ;  /* 0x00001fff2e007589 */ /* 0x000ea400000e0000 */
[----:B--2---:R-:W-:Y:S01]  /*0090*/  R2UR UR22, R0 ;  /* 0x00000000001672ca */ /* 0x004fe200000e0000 */
[----:B-1----:R-:W-:-:S14]  /*00a0*/  BRA.U UP0, `(.L_x_0) ;  /* 0x0000000100307547 */ /* 0x002fdc000b800000 */
[----:B------:R-:W1:Y:S02]  /*00b0*/  LDCU.64 UR4, c[0x0][0x888] ;  /* 0x00011100ff0477ac */ /* 0x000e640008000a00 */
[----:B-1----:R-:W-:-:S04]  /*00c0*/  UISETP.NE.U32.AND UP0, UPT, UR4, URZ, UPT ;  /* 0x000000ff0400728c */ /* 0x002fc8000bf05070 */
[----:B------:R-:W-:-:S09]  /*00d0*/  UISETP.NE.AND.EX UP0, UPT, UR5, URZ, UPT, UP0 ;  /* 0x000000ff0500728c */ /* 0x000fd2000bf05300 */
[----:B------:R-:W-:Y:S05]  /*00e0*/  BRA.U !UP0, `(.L_x_1) ;  /* 0x0000000108147547 */ /* 0x000fea000b800000 */
[----:B------:R-:W1:Y:S01]  /*00f0*/  LDC.64 R26, c[0x0][0x888] ;  /* 0x00022200ff1a7b82 */ /* 0x000e620000000a00 */
[----:B------:R-:W1:Y:S02]  /*0100*/  LDCU.64 UR4, c[0x0][0x358] ;  /* 0x00006b00ff0477ac */ /* 0x000e640008000a00 */
[----:B-1----:R1:W5:Y:S01]  /*0110*/  LDG.E R26, desc[UR4][R26.64] ;  /* 0x000000041a1a7981 */ /* 0x002362000c1e1900 */
[----:B------:R-:W-:Y:S01]  /*0120*/  HFMA2 R45, -RZ, RZ, 0, 5.9604644775390625e-08 ;  /* 0x00000001ff2d7431 */ /* 0x000fe200000001ff */
[----:B------:R-:W-:Y:S05]  /*0130*/  BRA `(.L_x_0) ;  /* 0x00000000000c7947 */ /* 0x000fea0003800000 */
.L_x_1:
[----:B------:R-:W1:Y:S01]  /*0140*/  LDCU UR4, c[0x0][0x880] ;  /* 0x00011000ff0477ac */ /* 0x000e620008000800 */
[----:B------:R-:W-:Y:S01]  /*0150*/  HFMA2 R45, -RZ, RZ, 0, 5.9604644775390625e-08 ;  /* 0x00000001ff2d7431 */ /* 0x000fe200000001ff */
[----:B-1----:R-:W-:-:S07]  /*0160*/  MOV R26, UR4 ;  /* 0x00000004001a7c02 */ /* 0x002fce0008000f00 */
.L_x_0:
[----:B------:R-:W2:Y:S02]  /*0170*/  LDCU.64 UR4, c[0x0][0x8b0] ;  /* 0x00011600ff0477ac */ /* 0x000ea40008000a00 */
[----:B--2---:R-:W-:-:S04]  /*0180*/  UISETP.NE.U32.AND UP0, UPT, UR4, URZ, UPT ;  /* 0x000000ff0400728c */ /* 0x004fc8000bf05070 */
[----:B------:R-:W-:-:S09]  /*0190*/  UISETP.NE.AND.EX UP0, UPT, UR5, URZ, UPT, UP0 ;  /* 0x000000ff0500728c */ /* 0x000fd2000bf05300 */
[----:B------:R-:W-:Y:S05]  /*01a0*/  BRA.U UP0, `(.L_x_2) ;  /* 0x0000000100287547 */ /* 0x000fea000b800000 */
[----:B------:R-:W2:Y:S02]  /*01b0*/  LDCU.64 UR4, c[0x0][0x8a8] ;  /* 0x00011500ff0477ac */ /* 0x000ea40008000a00 */
[----:B--2---:R-:W-:-:S04]  /*01c0*/  UISETP.NE.U32.AND UP0, UPT, UR4, URZ, UPT ;  /* 0x000000ff0400728c */ /* 0x004fc8000bf05070 */
[----:B------:R-:W-:-:S09]  /*01d0*/  UISETP.NE.AND.EX UP0, UPT, UR5, URZ, UPT, UP0 ;  /* 0x000000ff0500728c */ /* 0x000fd2000bf05300 */
[----:B------:R-:W-:Y:S05]  /*01e0*/  BRA.U !UP0, `(.L_x_3) ;  /* 0x0000000108107547 */ /* 0x000fea000b800000 */
[----:B------:R-:W2:Y:S01]  /*01f0*/  LDC.64 R24, c[0x0][0x8a8] ;  /* 0x00022a00ff187b82 */ /* 0x000ea20000000a00 */
[----:B------:R-:W2:Y:S02]  /*0200*/  LDCU.64 UR4, c[0x0][0x358] ;  /* 0x00006b00ff0477ac */ /* 0x000ea40008000a00 */
[----:B--2---:R2:W5:Y:S01]  /*0210*/  LDG.E R24, desc[UR4][R24.64] ;  /* 0x0000000418187981 */ /* 0x004562000c1e1900 */
[----:B------:R-:W-:Y:S05]  /*0220*/  BRA `(.L_x_2) ;  /* 0x0000000000087947 */ /* 0x000fea0003800000 */
.L_x_3:
[----:B------:R-:W2:Y:S02]  /*0230*/  LDCU UR4, c[0x0][0x8a0] ;  /* 0x00011400ff0477ac */ /* 0x000ea40008000800 */
[----:B--2---:R-:W-:Y:S02]  /*0240*/  MOV R24, UR4 ;  /* 0x0000000400187c02 */ /* 0x004fe40008000f00 */
.L_x_2:
[----:B------:R-:W-:Y:S01]  /*0250*/  IMAD.U32 R0, RZ, RZ, UR22 ;  /* 0x00000016ff007e24 */ /* 0x000fe2000f8e00ff */
[----:B------:R-:W-:Y:S04]  /*0260*/  BSSY.RECONVERGENT B0, `(.L_x_4) ;  /* 0x000000c000007945 */ /* 0x000fe80003800200 */
[C---:B------:R-:W-:Y:S02]  /*0270*/  ISETP.NE.OR P1, PT, R0.reuse, 0x1, !P3 ;  /* 0x000000010000780c */ /* 0x040fe40005f25670 */
[----:B------:R-:W-:-:S11]  /*0280*/  ISETP.NE.OR P0, PT, R0, 0x3, !P3 ;  /* 0x000000030000780c */ /* 0x000fd60005f05670 */
[----:B------:R-:W-:Y:S05]  /*0290*/  @P1 BRA `(.L_x_5) ;  /* 0x0000000000201947 */ /* 0x000fea0003800000 */
[----:B------:R-:W3:Y:S02]  /*02a0*/  LDCU.64 UR4, c[0x0][0x348] ;  /* 0x00006900ff0477ac */ /* 0x000ee40008000a00 */
[----:B---3--:R-:W-:Y:S02]  /*02b0*/  UIADD3 UR6, UP1, UPT, UR4, 0x80, URZ ;  /* 0x0000008004067890 */ /* 0x008fe4000ff3e0ff */
[----:B------:R-:W-:Y:S02]  /*02c0*/  UIADD3 UR4, UP0, UPT, UR4, 0x180, URZ ;  /* 0x0000018004047890 */ /* 0x000fe4000ff1e0ff */
[----:B------:R-:W-:Y:S02]  /*02d0*/  UIADD3.X UR7, UPT, UPT, URZ, UR5, URZ, UP1, !UPT ;  /* 0x00000005ff077290 */ /* 0x000fe40008ffe4ff */
[----:B------:R-:W-:-:S07]  /*02e0*/  UIADD3.X UR5, UPT, UPT, URZ, UR5, URZ, UP0, !UPT ;  /* 0x00000005ff057290 */ /* 0x000fce00087fe4ff */
[----:B------:R3:W-:Y:S02]  /*02f0*/  UTMACCTL.PF [UR6] ;  /* 0x00000000060079b9 */ /* 0x0007e40008040000 */
[----:B------:R3:W-:Y:S02]  /*0300*/  UTMACCTL.PF [UR4] ;  /* 0x00000000040079b9 */ /* 0x0007e40008040000 */
[----:B---3--:R-:W-:Y:S01]  /*0310*/  NOP ;  /* 0x0000000000007918 */ /* 0x008fe20000000000 */
.L_x_5:
[----:B------:R-:W-:Y:S05]  /*0320*/  BSYNC.RECONVERGENT B0 ;  /* 0x0000000000007941 */ /* 0x000fea0003800200 */
.L_x_4:
[----:B------:R-:W-:Y:S04]  /*0330*/  BSSY.RECONVERGENT B0, `(.L_x_6) ;  /* 0x000000a000007945 */ /* 0x000fe80003800200 */
        /* <DEDUP_REMOVED lines=9> */
.L_x_7:
[----:B------:R-:W-:Y:S05]  /*03d0*/  BSYNC.RECONVERGENT B0 ;  /* 0x0000000000007941 */ /* 0x000fea0003800200 */
.L_x_6:
[----:B------:R-:W3:Y:S01]  /*03e0*/  LDCU.64 UR4, c[0x0][0x888] ;  /* 0x00011100ff0477ac */ /* 0x000ee20008000a00 */
[----:B------:R-:W-:Y:S02]  /*03f0*/  UISETP.EQ.U32.AND UP1, UPT, UR8, URZ, UPT ;  /* 0x000000ff0800728c */ /* 0x000fe4000bf22070 */
[----:B------:R-:W-:Y:S02]  /*0400*/  UPLOP3.LUT UP3, UPT, UPT, UPT, UPT, 0x80, 0x8 ;  /* 0x000000000008789c */ /* 0x000fe40003f6f070 */
[----:B---3--:R-:W-:-:S04]  /*0410*/  UISETP.NE.U32.AND UP0, UPT, UR4, URZ, UPT ;  /* 0x000000ff0400728c */ /* 0x008fc8000bf05070 */
[----:B------:R-:W-:-:S04]  /*0420*/  UISETP.NE.AND.EX UP0, UPT, UR5, URZ, UPT, UP0 ;  /* 0x000000ff0500728c */ /* 0x000fc8000bf05300 */
[----:B------:R-:W-:-:S04]  /*0430*/  UISETP.EQ.OR.EX UP2, UPT, UR9, URZ, !UP0, UP1 ;  /* 0x000000ff0900728c */ /* 0x000fc8000c742710 */
[----:B------:R-:W-:-:S06]  /*0440*/  UP2UR UR4, UPR, URZ, 0x4 ;  /* 0x00000004ff047883 */ /* 0x000fcc0008000000 */
[----:B------:R-:W-:Y:S01]  /*0450*/  MOV R49, UR4 ;  /* 0x0000000400317c02 */ /* 0x000fe20008000f00 */
[----:B------:R-:W-:Y:S06]  /*0460*/  BRA.U !UP2, `(.L_x_8) ;  /* 0x000000010a207547 */ /* 0x000fec000b800000 */
[----:B------:R-:W-:Y:S01]  /*0470*/  UISETP.NE.U32.AND UP1, UPT, UR8, URZ, UPT ;  /* 0x000000ff0800728c */ /* 0x000fe2000bf25070 */
[----:B-----5:R-:W-:Y:S01]  /*0480*/  FSETP.NEU.AND P0, PT, R26, RZ, PT ;  /* 0x000000ff1a00720b */ /* 0x020fe20003f0d000 */
[----:B------:R-:W-:Y:S02]  /*0490*/  USEL UR4, URZ, 0xffffffff, UP0 ;  /* 0xffffffffff047887 */ /* 0x000fe40008000000 */
[----:B------:R-:W-:-:S10]  /*04a0*/  UISETP.NE.AND.EX UP1, UPT, UR9, URZ, UPT, UP1 ;  /* 0x000000ff0900728c */ /* 0x000fd4000bf25310 */
[----:B------:R-:W-:Y:S01]  /*04b0*/  VOTEU.ANY UP0, P0 ;  /* 0x0000000000ff7886 */ /* 0x000fe20000000100 */
[----:B------:R-:W-:-:S04]  /*04c0*/  @!UP1 USEL UR4, URZ, 0xffffffff, UP0 ;  /* 0xffffffffff049887 */ /* 0x000fc80008000000 */
[----:B------:R-:W-:-:S04]  /*04d0*/  ULOP3.LUT UR4, UR4, 0x1, URZ, 0xc0, !UPT ;  /* 0x0000000104047892 */ /* 0x000fc8000f8ec0ff */
[----:B------:R-:W-:-:S11]  /*04e0*/  UISETP.NE.U32.AND UP3, UPT, UR4, 0x1, UPT ;  /* 0x000000010400788c */ /* 0x000fd6000bf65070 */
.L_x_8:
[----:B------:R-:W3:Y:S01]  /*04f0*/  SHFL.IDX PT, R2, R46, RZ, 0x1f ;  /* 0x00001fff2e027589 */ /* 0x000ee200000e0000 */
[----:B------:R-:W-:-:S04]  /*0500*/  UISETP.NE.AND UP0, UPT, UR22, 0x2, UPT ;  /* 0x000000021600788c */ /* 0x000fc8000bf05270 */
[----:B------:R-:W-:Y:S01]  /*0510*/  USEL UR37, URZ, 0x1, UP0 ;  /* 0x00000001ff257887 */ /* 0x000fe20008000000 */
[----:B---3--:R-:W-:-:S13]  /*0520*/  ISETP.NE.AND P0, PT, R2, RZ, PT ;  /* 0x000000ff0200720c */ /* 0x008fda0003f05270 */
[----:B------:R-:W-:Y:S05]  /*0530*/  @P0 BRA `(.L_x_9) ;  /* 0x0000000000ac0947 */ /* 0x000fea0003800000 */
[----:B------:R-:W-:Y:S01]  /*0540*/  ELECT P0, URZ, PT ;  /* 0x0000000000ff782f */ /* 0x000fe20003800000 */
[----:B------:R-:W-:-:S12]  /*0550*/  BSSY.RECONVERGENT B0, `(.L_x_9) ;  /* 0x0000029000007945 */ /* 0x000fd80003800200 */
[----:B------:R-:W-:Y:S05]  /*0560*/  @!P0 BRA `(.L_x_10) ;  /* 0x00000000009c8947 */ /* 0x000fea0003800000 */
[----:B------:R-:W3:Y:S01]  /*0570*/  S2UR UR4, SR_CgaCtaId ;  /* 0x00000000000479c3 */ /* 0x000ee20000008800 */
[----:B------:R-:W-:Y:S01]  /*0580*/  UMOV UR5, 0x400 ;  /* 0x0000040000057882 */ /* 0x000fe20000000000 */
[----:B------:R-:W-:Y:S01]  /*0590*/  UMOV UR8, 0x1 ;  /* 0x0000000100087882 */ /* 0x000fe20000000000 */
[----:B------:R-:W-:Y:S01]  /*05a0*/  UMOV UR6, 0x2 ;  /* 0x0000000200067882 */ /* 0x000fe20000000000 */
[----:B------:R-:W-:-:S04]  /*05b0*/  UIADD3 UR8, UPT, UPT, -UR8, 0x100000, URZ ;  /* 0x0010000008087890 */ /* 0x000fc8000fffe1ff */
[----:B------:R-:W-:Y:S02]  /*05c0*/  USHF.L.U32 UR9, UR8, 0xb, URZ ;  /* 0x0000000b08097899 */ /* 0x000fe400080006ff */
[----:B------:R-:W-:Y:S02]  /*05d0*/  USHF.L.U32 UR8, UR8, 0x1, URZ ;  /* 0x0000000108087899 */ /* 0x000fe400080006ff */
[----:B------:R-:W-:-:S04]  /*05e0*/  UIADD3 UR6, UPT, UPT, -UR6, 0x100000, URZ ;  /* 0x0010000006067890 */ /* 0x000fc8000fffe1ff */
[----:B------:R-:W-:Y:S02]  /*05f0*/  USHF.L.U32 UR7, UR6, 0xb, URZ ;  /* 0x0000000b06077899 */ /* 0x000fe400080006ff */
[----:B------:R-:W-:Y:S02]  /*0600*/  USHF.L.U32 UR6, UR6, 0x1, URZ ;  /* 0x0000000106067899 */ /* 0x000fe400080006ff */
[----:B---3--:R-:W-:Y:S01]  /*0610*/  ULEA UR4, UR4, UR5, 0x18 ;  /* 0x0000000504047291 */ /* 0x008fe2000f8ec0ff */
[----:B------:R-:W3:Y:S11]  /*0620*/  FENCE.VIEW.ASYNC.S ;  /* 0x00000000000073c6 */ /* 0x000ef60000000000 */
[----:B---3--:R3:W4:Y:S01]  /*0630*/  SYNCS.EXCH.64 URZ, [UR4], UR8 ;  /* 0x0000000804ff75b2 */ /* 0x0087220008000100 */
[----:B------:R3:W1:Y:S01]  /*0640*/  SYNCS.EXCH.64 URZ, [UR4+0x68], UR6 ;  /* 0x0000680604ff75b2 */ /* 0x0006620008000100 */
        /* <DEDUP_REMOVED lines=23> */
[----:B------:R3:W1:Y:S02]  /*07c0*/  SYNCS.EXCH.64 URZ, [UR4+0xc8], UR6 ;  /* 0x0000c80604ff75b2 */ /* 0x0006640008000100 */
[----:B---34-:R-:W-:Y:S01]  /*07d0*/  NOP ;  /* 0x0000000000007918 */ /* 0x018fe20000000000 */
.L_x_10:
[----:B------:R-:W-:Y:S05]  /*07e0*/  BSYNC.RECONVERGENT B0 ;  /* 0x0000000000007941 */ /* 0x000fea0003800200 */
.L_x_9:
[----:B------:R-:W3:Y:S01]  /*07f0*/  SHFL.IDX PT, R2, R46, RZ, 0x1f ;  /* 0x00001fff2e027589 */ /* 0x000ee200000e0000 */
[----:B------:R-:W-:Y:S01]  /*0800*/  NOP ;  /* 0x0000000000007918 */ /* 0x000fe20000000000 */
[----:B---3--:R-:W-:-:S13]  /*0810*/  ISETP.NE.AND P0, PT, R2, 0x1, PT ;  /* 0x000000010200780c */ /* 0x008fda0003f05270 */
[----:B------:R-:W-:Y:S05]  /*0820*/  @P0 BRA `(.L_x_11) ;  /* 0x0000000000500947 */ /* 0x000fea0003800000 */
        /* <DEDUP_REMOVED lines=9> */
[----:B------:R-:W-:Y:S01]  /*08c0*/  USHF.L.U32 UR6, UR6, 0x1, URZ ;  /* 0x0000000106067899 */ /* 0x000fe200080006ff */
[----:B------:R-:W-:Y:S01]  /*08d0*/  ELECT P0, URZ, PT ;  /* 0x0000000000ff782f */ /* 0x000fe20003800000 */
[----:B---3--:R-:W-:Y:S01]  /*08e0*/  ULEA UR4, UR4, UR5, 0x18 ;  /* 0x0000000504047291 */ /* 0x008fe2000f8ec0ff */
[----:B------:R-:W3:Y:S11]  /*08f0*/  FENCE.VIEW.ASYNC.S ;  /* 0x00000000000073c6 */ /* 0x000ef60000000000 */
[----:B---3--:R3:W4:Y:S01]  /*0900*/  SYNCS.EXCH.64 URZ, [UR4+0xd0], UR8 ;  /* 0x0000d00804ff75b2 */ /* 0x0087220008000100 */
[----:B------:R3:W1:Y:S01]  /*0910*/  SYNCS.EXCH.64 URZ, [UR4+0xe8], UR6 ;  /* 0x0000e80604ff75b2 */ /* 0x0006620008000100 */
[----:B------:R3:W1:Y:S01]  /*0920*/  SYNCS.EXCH.64 URZ, [UR4+0xd8], UR8 ;  /* 0x0000d80804ff75b2 */ /* 0x0006620008000100 */
[----:B------:R3:W1:Y:S01]  /*0930*/  SYNCS.EXCH.64 URZ, [UR4+0xf0], UR6 ;  /* 0x0000f00604ff75b2 */ /* 0x0006620008000100 */
[----:B------:R3:W1:Y:S01]  /*0940*/  SYNCS.EXCH.64 URZ, [UR4+0xe0], UR8 ;  /* 0x0000e00804ff75b2 */ /* 0x0006620008000100 */
[----:B------:R3:W1:Y:S01]  /*0950*/  SYNCS.EXCH.64 URZ, [UR4+0xf8], UR6 ;  /* 0x0000f80604ff75b2 */ /* 0x0006620008000100 */
[----:B------:R-:W-:Y:S01]  /*0960*/  NOP ;  /* 0x0000000000007918 */ /* 0x000fe20000000000 */
.L_x_11:
[----:B------:R-:W2:Y:S01]  /*0970*/  SHFL.IDX PT, R2, R46, RZ, 0x1f ;  /* 0x00001fff2e027589 */ /* 0x000ea200000e0000 */
[----:B------:R-:W-:Y:S01]  /*0980*/  NOP ;  /* 0x0000000000007918 */ /* 0x000fe20000000000 */
[----:B--2---:R-:W-:-:S13]  /*0990*/  ISETP.NE.AND P0, PT, R2, 0x3, PT ;  /* 0x000000030200780c */ /* 0x004fda0003f05270 */
[----:B------:R-:W-:Y:S05]  /*09a0*/  @P0 BRA `(.L_x_12) ;  /* 0x0000000000300947 */ /* 0x000fea0003800000 */
[----:B---3--:R-:W2:Y:S01]  /*09b0*/  S2UR UR6, SR_CgaCtaId ;  /* 0x00000000000679c3 */ /* 0x008ea20000008800 */
[----:B------:R-:W-:Y:S01]  /*09c0*/  UMOV UR4, 0x400 ;  /* 0x0000040000047882 */ /* 0x000fe20000000000 */
[----:B------:R-:W-:Y:S01]  /*09d0*/  UMOV UR5, 0x20 ;  /* 0x0000002000057882 */ /* 0x000fe20000000000 */
[----:B------:R-:W-:Y:S01]  /*09e0*/  ELECT P0, URZ, PT ;  /* 0x0000000000ff782f */ /* 0x000fe20003800000 */
[----:B--2---:R-:W-:Y:S02]  /*09f0*/  ULEA UR6, UR6, UR4, 0x18 ;  /* 0x0000000406067291 */ /* 0x004fe4000f8ec0ff */
[----:B------:R-:W-:-:S04]  /*0a00*/  UIADD3 UR4, UPT, UPT, -UR5, 0x100000, URZ ;  /* 0x0010000005047890 */ /* 0x000fc8000fffe1ff */
[----:B------:R-:W-:Y:S02]  /*0a10*/  USHF.L.U32 UR5, UR4, 0xb, URZ ;  /* 0x0000000b04057899 */ /* 0x000fe400080006ff */
[----:B------:R-:W-:Y:S01]  /*0a20*/  USHF.L.U32 UR4, UR4, 0x1, URZ ;  /* 0x0000000104047899 */ /* 0x000fe200080006ff */
[----:B------:R-:W2:Y:S11]  /*0a30*/  FENCE.VIEW.ASYNC.S ;  /* 0x00000000000073c6 */ /* 0x000eb60000000000 */
[----:B--2---:R2:W3:Y:S01]  /*0a40*/  SYNCS.EXCH.64 URZ, [UR6+0x100], UR4 ;  /* 0x0001000406ff75b2 */ /* 0x0044e20008000100 */
[----:B------:R2:W1:Y:S01]  /*0a50*/  SYNCS.EXCH.64 URZ, [UR6+0x108], UR4 ;  /* 0x0001080406ff75b2 */ /* 0x0004620008000100 */
[----:B------:R-:W-:Y:S01]  /*0a60*/  NOP ;  /* 0x0000000000007918 */ /* 0x000fe20000000000 */
.L_x_12:
[----:B------:R-:W4:Y:S01]  /*0a70*/  SHFL.IDX PT, R2, R46, RZ, 0x1f ;  /* 0x00001fff2e027589 */ /* 0x000f2200000e0000 */
[----:B------:R-:W-:Y:S01]  /*0a80*/  NOP ;  /* 0x0000000000007918 */ /* 0x000fe20000000000 */
[----:B----4-:R-:W-:-:S13]  /*0a90*/  ISETP.NE.AND P0, PT, R2, 0x4, PT ;  /* 0x000000040200780c */ /* 0x010fda0003f05270 */
[----:B------:R-:W-:Y:S05]  /*0aa0*/  @P0 BRA `(.L_x_13) ;  /* 0x00000000004c0947 */ /* 0x000fea0003800000 */
[----:B--23--:R-:W2:Y:S01]  /*0ab0*/  S2UR UR6, SR_CgaCtaId ;  /* 0x00000000000679c3 */ /* 0x00cea20000008800 */
[----:B------:R-:W-:Y:S01]  /*0ac0*/  UMOV UR4, 0x1e0 ;  /* 0x000001e000047882 */ /* 0x000fe20000000000 */
[----:B------:R-:W-:Y:S01]  /*0ad0*/  UMOV UR5, 0x400 ;  /* 0x0000040000057882 */ /* 0x000fe20000000000 */
[----:B------:R-:W-:Y:S01]  /*0ae0*/  USEL UR4, UR4, 0x1a0, UP3 ;  /* 0x000001a004047887 */ /* 0x000fe20009800000 */
[----:B------:R-:W-:Y:S01]  /*0af0*/  UMOV UR8, 0x1 ;  /* 0x0000000100087882 */ /* 0x000fe20000000000 */
[----:B------:R-:W-:Y:S01]  /*0b00*/  ELECT P0, URZ, PT ;  /* 0x0000000000ff782f */ /* 0x000fe20003800000 */
[----:B------:R-:W-:-:S04]  /*0b10*/  UIADD3 UR8, UPT, UPT, -UR8, 0x100000, URZ ;  /* 0x0010000008087890 */ /* 0x000fc8000fffe1ff */
[----:B------:R-:W-:Y:S02]  /*0b20*/  USHF.L.U32 UR9, UR8, 0xb, URZ ;  /* 0x0000000b08097899 */ /* 0x000fe400080006ff */
[----:B------:R-:W-:Y:S02]  /*0b30*/  USHF.L.U32 UR8, UR8, 0x1, URZ ;  /* 0x0000000108087899 */ /* 0x000fe400080006ff */
[----:B--2---:R-:W-:Y:S02]  /*0b40*/  ULEA UR6, UR6, UR5, 0x18 ;  /* 0x0000000506067291 */ /* 0x004fe4000f8ec0ff */
[----:B------:R-:W-:-:S04]  /*0b50*/  UIADD3 UR4, UPT, UPT, -UR4, 0x100000, URZ ;  /* 0x0010000004047890 */ /* 0x000fc8000fffe1ff */
[----:B------:R-:W-:Y:S02]  /*0b60*/  USHF.L.U32 UR5, UR4, 0xb, URZ ;  /* 0x0000000b04057899 */ /* 0x000fe400080006ff */
[----:B------:R-:W-:Y:S01]  /*0b70*/  USHF.L.U32 UR4, UR4, 0x1, URZ ;  /* 0x0000000104047899 */ /* 0x000fe200080006ff */
[----:B------:R-:W2:Y:S03]  /*0b80*/  FENCE.VIEW.ASYNC.S ;  /* 0x00000000000073c6 */ /* 0x000ea60000000000 */
[----:B--2---:R4:W2:Y:S08]  /*0b90*/  SYNCS.EXCH.64 URZ, [UR6+0x110], UR8 ;  /* 0x0001100806ff75b2 */ /* 0x0048b00008000100 */
[----:B------:R4:W3:Y:S01]  /*0ba0*/  SYNCS.EXCH.64 URZ, [UR6+0x120], UR4 ;  /* 0x0001200406ff75b2 */ /* 0x0008e20008000100 */
[----:B------:R4:W1:Y:S01]  /*0bb0*/  SYNCS.EXCH.64 URZ, [UR6+0x118], UR8 ;  /* 0x0001180806ff75b2 */ /* 0x0008620008000100 */
[----:B------:R4:W1:Y:S02]  /*0bc0*/  SYNCS.EXCH.64 URZ, [UR6+0x128], UR4 ;  /* 0x0001280406ff75b2 */ /* 0x0008640008000100 */
[----:B----4-:R-:W-:Y:S01]  /*0bd0*/  NOP ;  /* 0x0000000000007918 */ /* 0x010fe20000000000 */
.L_x_13:
[----:B------:R-:W4:Y:S01]  /*0be0*/  SHFL.IDX PT, R2, R46, RZ, 0x1f ;  /* 0x00001fff2e027589 */ /* 0x000f2200000e0000 */
[----:B------:R-:W-:Y:S01]  /*0bf0*/  NOP ;  /* 0x0000000000007918 */ /* 0x000fe20000000000 */
[----:B----4-:R-:W-:-:S13]  /*0c00*/  ISETP.NE.AND P0, PT, R2, 0x5, PT ;  /* 0x000000050200780c */ /* 0x010fda0003f05270 */
[----:B------:R-:W-:Y:S05]  /*0c10*/  @P0 BRA `(.L_x_14) ;  /* 0x0000000000580947 */ /* 0x000fea0003800000 */
[----:B--23--:R-:W2:Y:S01]  /*0c20*/  S2UR UR4, SR_CgaCtaId ;  /* 0x00000000000479c3 */ /* 0x00cea20000008800 */
        /* <DEDUP_REMOVED lines=10> */
[----:B--2---:R-:W-:Y:S01]  /*0cd0*/  ULEA UR4, UR4, UR5, 0x18 ;  /* 0x0000000504047291 */ /* 0x004fe2000f8ec0ff */
[----:B------:R-:W2:Y:S11]  /*0ce0*/  FENCE.VIEW.ASYNC.S ;  /* 0x00000000000073c6 */ /* 0x000eb60000000000 */
[----:B--2---:R4:W2:Y:S01]  /*0cf0*/  SYNCS.EXCH.64 URZ, [UR4+0x130], UR8 ;  /* 0x0001300804ff75b2 */ /* 0x0048a20008000100 */
[----:B------:R4:W3:Y:S01]  /*0d00*/  SYNCS.EXCH.64 URZ, [UR4+0x150], UR6 ;  /* 0x0001500604ff75b2 */ /* 0x0008e20008000100 */
[----:B------:R4:W1:Y:S01]  /*0d10*/  SYNCS.EXCH.64 URZ, [UR4+0x138], UR8 ;  /* 0x0001380804ff75b2 */ /* 0x0008620008000100 */
[----:B------:R4:W1:Y:S01]  /*0d20*/  SYNCS.EXCH.64 URZ, [UR4+0x158], UR6 ;  /* 0x0001580604ff75b2 */ /* 0x0008620008000100 */
[----:B------:R4:W1:Y:S01]  /*0d30*/  SYNCS.EXCH.64 URZ, [UR4+0x140], UR8 ;  /* 0x0001400804ff75b2 */ /* 0x0008620008000100 */
[----:B------:R4:W1:Y:S01]  /*0d40*/  SYNCS.EXCH.64 URZ, [UR4+0x160], UR6 ;  /* 0x0001600604ff75b2 */ /* 0x0008620008000100 */
[----:B------:R4:W1:Y:S01]  /*0d50*/  SYNCS.EXCH.64 URZ, [UR4+0x148], UR8 ;  /* 0x0001480804ff75b2 */ /* 0x0008620008000100 */
[----:B------:R4:W1:Y:S02]  /*0d60*/  SYNCS.EXCH.64 URZ, [UR4+0x168], UR6 ;  /* 0x0001680604ff75b2 */ /* 0x0008640008000100 */
[----:B----4-:R-:W-:Y:S01]  /*0d70*/  NOP ;  /* 0x0000000000007918 */ /* 0x010fe20000000000 */
.L_x_14:
[----:B------:R-:W4:Y:S01]  /*0d80*/  SHFL.IDX PT, R2, R46, RZ, 0x1f ;  /* 0x00001fff2e027589 */ /* 0x000f2200000e0000 */
[----:B------:R-:W1:Y:S01]  /*0d90*/  S2UR UR54, SR_CgaCtaId ;  /* 0x00000000003679c3 */ /* 0x000e620000008800 */
[----:B------:R-:W-:Y:S01]  /*0da0*/  NOP ;  /* 0x0000000000007918 */ /* 0x000fe20000000000 */
[----:B----4-:R-:W-:-:S13]  /*0db0*/  ISETP.NE.AND P0, PT, R2, 0x3, PT ;  /* 0x000000030200780c */ /* 0x010fda0003f05270 */
[----:B-1----:R-:W-:Y:S05]  /*0dc0*/  @P0 BRA `(.L_x_15) ;  /* 0x0000000000340947 */ /* 0x002fea0003800000 */
[----:B--23--:R-:W-:Y:S01]  /*0dd0*/  UMOV UR4, 0x400 ;  /* 0x0000040000047882 */ /* 0x00cfe20000000000 */
[----:B------:R-:W-:Y:S01]  /*0de0*/  UMOV UR6, 0x20 ;  /* 0x0000002000067882 */ /* 0x000fe20000000000 */
[----:B------:R-:W-:Y:S02]  /*0df0*/  ULEA UR4, UR54, UR4, 0x18 ;  /* 0x0000000436047291 */ /* 0x000fe4000f8ec0ff */
[----:B------:R-:W-:-:S04]  /*0e00*/  UIADD3 UR6, UPT, UPT, -UR6, 0x100000, URZ ;  /* 0x0010000006067890 */ /* 0x000fc8000fffe1ff */
[----:B------:R-:W-:Y:S02]  /*0e10*/  USHF.L.U32 UR7, UR6, 0xb, URZ ;  /* 0x0000000b06077899 */ /* 0x000fe400080006ff */
[----:B------:R-:W-:Y:S01]  /*0e20*/  USHF.L.U32 UR6, UR6, 0x1, URZ ;  /* 0x0000000106067899 */ /* 0x000fe200080006ff */
[----:B------:R-:W-:Y:S01]  /*0e30*/  ELECT P0, URZ, PT ;  /* 0x0000000000ff782f */ /* 0x000fe20003800000 */
[----:B------:R-:W1:Y:S10]  /*0e40*/  FENCE.VIEW.ASYNC.S ;  /* 0x00000000000073c6 */ /* 0x000e740000000000 */
[----:B-1----:R1:W4:Y:S01]  /*0e50*/  SYNCS.EXCH.64 URZ, [UR4+0x170], UR6 ;  /* 0x0001700604ff75b2 */ /* 0x0023220008000100 */
[----:B------:R1:W2:Y:S01]  /*0e60*/  SYNCS.EXCH.64 URZ, [UR4+0x180], UR6 ;  /* 0x0001800604ff75b2 */ /* 0x0002a20008000100 */
[----:B------:R1:W3:Y:S01]  /*0e70*/  SYNCS.EXCH.64 URZ, [UR4+0x178], UR6 ;  /* 0x0001780604ff75b2 */ /* 0x0002e20008000100 */
[----:B------:R1:W1:Y:S01]  /*0e80*/  SYNCS.EXCH.64 URZ, [UR4+0x188], UR6 ;  /* 0x0001880604ff75b2 */ /* 0x0002620008000100 */
[----:B------:R-:W-:Y:S01]  /*0e90*/  NOP ;  /* 0x0000000000007918 */ /* 0x000fe20000000000 */
.L_x_15:
[----:B-123--:R-:W1:Y:S01]  /*0ea0*/  LDCU UR4, c[0x0][0x36c] ;  /* 0x00006d80ff0477ac */ /* 0x00ee620008000800 */
[----:B------:R-:W-:Y:S01]  /*0eb0*/  ISETP.NE.OR P3, PT, R0, 0x2, !P3 ;  /* 0x000000020000780c */ /* 0x000fe20005f65670 */
[----:B------:R-:W-:Y:S01]  /*0ec0*/  NOP ;  /* 0x0000000000007918 */ /* 0x000fe20000000000 */
[----:B------:R-:W-:Y:S01]  /*0ed0*/  LOP3.LUT R0, R55, 0x1f, RZ, 0xc0, !PT ;  /* 0x0000001f37007812 */ /* 0x000fe200078ec0ff */
[----:B------:R-:W-:Y:S02]  /*0ee0*/  UISETP.NE.AND UP4, UPT, UR22, URZ, UPT ;  /* 0x000000ff1600728c */ /* 0x000fe4000bf85270 */
[----:B-1----:R-:W-:-:S09]  /*0ef0*/  UISETP.EQ.U32.AND UP5, UPT, UR4, 0x1, UPT ;  /* 0x000000010400788c */ /* 0x002fd2000bfa2070 */
[----:B------:R-:W-:Y:S05]  /*0f00*/  BRA.U !UP5, `(.L_x_16) ;  /* 0x000000010d087547 */ /* 0x000fea000b800000 */
[----:B----4-:R-:W-:Y:S01]  /*0f10*/  UCGABAR_ARV ;  /* 0x00000000000079c7 */ /* 0x010fe20008000000 */
[----:B------:R-:W-:Y:S05]  /*0f20*/  BRA `(.L_x_17) ;  /* 0x0000000000047947 */ /* 0x000fea0003800000 */
.L_x_16:
[----:B----4-:R-:W-:Y:S01]  /*0f30*/  NOP ;  /* 0x0000000000007918 */ /* 0x010fe20000000000 */
.L_x_17:
[----:B------:R-:W1:Y:S01]  /*0f40*/  S2UR UR7, SR_CTAID.X ;  /* 0x00000000000779c3 */ /* 0x000e620000002500 */
[----:B------:R-:W-:-:S05]  /*0f50*/  CS2R.32 R48, SR_CgaSize ;  /* 0x0000000000307805 */ /* 0x000fca0000008a00 */
[----:B------:R-:W-:-:S05]  /*0f60*/  IMAD R48, R48, -0xa0, RZ ;  /* 0xffffff6030307824 */ /* 0x000fca00078e02ff */
[----:B------:R-:W-:-:S14]  /*0f70*/  R2UR UR5, R48 ;  /* 0x00000000300572ca */ /* 0x000fdc00000e0000 */
[----:B------:R-:W2:Y:S01]  /*0f80*/  LDCU UR5, c[0x0][UR5+0x2b0] ;  /* 0x00005600050577ac */ /* 0x000ea20008000800 */
[----:B------:R-:W-:-:S05]  /*0f90*/  CS2R.32 R48, SR_CgaSize ;  /* 0x0000000000307805 */ /* 0x000fca0000008a00 */
[----:B------:R-:W-:-:S05]  /*0fa0*/  IMAD R48, R48, -0xa0, RZ ;  /* 0xffffff6030307824 */ /* 0x000fca00078e02ff */
[----:B------:R-:W-:-:S14]  /*0fb0*/  R2UR UR4, R48 ;  /* 0x00000000300472ca */ /* 0x000fdc00000e0000 */
[----:B------:R-:W3:Y:S01]  /*0fc0*/  LDCU UR4, c[0x0][UR4+0x2b4] ;  /* 0x00005680040477ac */ /* 0x000ee20008000800 */
[----:B------:R-:W4:Y:S01]  /*0fd0*/  S2UR UR8, SR_CTAID.Y ;  /* 0x00000000000879c3 */ /* 0x000f220000002600 */
[----:B------:R-:W-:-:S05]  /*0fe0*/  CS2R.32 R48, SR_CgaSize ;  /* 0x0000000000307805 */ /* 0x000fca0000008a00 */
[----:B------:R-:W-:-:S05]  /*0ff0*/  IMAD R48, R48, -0xa0, RZ ;  /* 0xffffff6030307824 */ /* 0x000fca00078e02ff */
[----:B------:R-:W-:-:S14]  /*1000*/  R2UR UR9, R48 ;  /* 0x00000000300972ca */ /* 0x000fdc00000e0000 */
[----:B------:R-:W3:Y:S01]  /*1010*/  LDCU UR9, c[0x0][UR9+0x2a0] ;  /* 0x00005400090977ac */ /* 0x000ee20008000800 */
[----:B------:R-:W-:-:S05]  /*1020*/  CS2R.32 R48, SR_CgaSize ;  /* 0x0000000000307805 */ /* 0x000fca0000008a00 */
[----:B------:R-:W-:-:S05]  /*1030*/  IMAD R48, R48, -0xa0, RZ ;  /* 0xffffff6030307824 */ /* 0x000fca00078e02ff */
[----:B------:R-:W-:-:S14]  /*1040*/  R2UR UR10, R48 ;  /* 0x00000000300a72ca */ /* 0x000fdc00000e0000 */
[----:B------:R-:W3:Y:S01]  /*1050*/  LDCU UR10, c[0x0][UR10+0x2a4] ;  /* 0x000054800a0a77ac */ /* 0x000ee20008000800 */
[----:B------:R-:W3:Y:S01]  /*1060*/  S2UR UR36, SR_CTAID.Z ;  /* 0x00000000002479c3 */ /* 0x000ee20000002700 */
[----:B------:R-:W3:Y:S01]  /*1070*/  LDCU UR23, c[0x0][0xb24] ;  /* 0x00016480ff1777ac */ /* 0x000ee20008000800 */
[----:B------:R-:W3:Y:S01]  /*1080*/  LDCU UR40, c[0x0][0xb24] ;  /* 0x00016480ff2877ac */ /* 0x000ee20008000800 */
[----:B-1----:R-:W-:Y:S01]  /*1090*/  I2FP.F32.U32 R3, UR7 ;  /* 0x0000000700037c45 */ /* 0x002fe20008201000 */
[----:B------:R-:W1:Y:S04]  /*10a0*/  LDCU UR27, c[0x0][0xb30] ;  /* 0x00016600ff1b77ac */ /* 0x000e680008000800 */
[----:B--2---:R-:W-:Y:S01]  /*10b0*/  FMUL R3, R3, UR5 ;  /* 0x0000000503037c20 */ /* 0x004fe20008400000 */
[----:B------:R-:W-:Y:S01]  /*10c0*/  USHF.L.U32 UR24, UR54, 0xb, URZ ;  /* 0x0000000b36187899 */ /* 0x000fe200080006ff */
[----:B----4-:R-:W-:Y:S01]  /*10d0*/  I2FP.F32.U32 R2, UR8 ;  /* 0x0000000800027c45 */ /* 0x010fe20008201000 */
[----:B------:R-:W-:Y:S01]  /*10e0*/  UMOV UR26, UR7 ;  /* 0x00000007001a7c82 */ /* 0x000fe20008000000 */
[----:B------:R-:W-:-:S02]  /*10f0*/  UMOV UR30, UR8 ;  /* 0x00000008001e7c82 */ /* 0x000fc40008000000 */
[----:B------:R-:W2:Y:S01]  /*1100*/  F2I.U32.TRUNC.NTZ R3, R3 ;  /* 0x0000000300037305 */ /* 0x000ea2000020f000 */
[----:B---3--:R-:W-:Y:S01]  /*1110*/  UISETP.GE.AND UP2, UPT, UR23, 0x1, UPT ;  /* 0x000000011700788c */ /* 0x008fe2000bf46270 */
[----:B------:R-:W-:-:S06]  /*1120*/  FMUL R2, R2, UR4 ;  /* 0x0000000402027c20 */ /* 0x000fcc0008400000 */
[----:B------:R-:W3:Y:S01]  /*1130*/  F2I.U32.TRUNC.NTZ R2, R2 ;  /* 0x0000000200027305 */ /* 0x000ee2000020f000 */
[----:B--2---:R-:W-:Y:S02]  /*1140*/  R2UR UR4, R3 ;  /* 0x00000000030472ca */ /* 0x004fe400000e0000 */
[----:B---3--:R-:W-:Y:S02]  /*1150*/  R2UR UR6, R2 ;  /* 0x00000000020672ca */ /* 0x008fe400000e0000 */
[----:B------:R-:W-:-:S09]  /*1160*/  PRMT R2, RZ, 0x7610, R2 ;  /* 0x00007610ff027816 */ /* 0x000fd20000000002 */
[----:B------:R-:W-:-:S04]  /*1170*/  UIADD3 UR5, UPT, UPT, -UR4, URZ, URZ ;  /* 0x000000ff04057290 */ /* 0x000fc8000fffe1ff */
[----:B------:R-:W-:Y:S02]  /*1180*/  UIMAD UR5, UR9, UR5, UR7 ;  /* 0x00000005090572a4 */ /* 0x000fe4000f8e0207 */
[----:B------:R-:W-:-:S04]  /*1190*/  UIADD3 UR4, UPT, UPT, -UR6, URZ, URZ ;  /* 0x000000ff06047290 */ /* 0x000fc8000fffe1ff */
[----:B------:R-:W-:Y:S01]  /*11a0*/  IMAD.U32 R48, RZ, RZ, UR5 ;  /* 0x00000005ff307e24 */ /* 0x000fe2000f8e00ff */
[----:B------:R-:W-:-:S06]  /*11b0*/  UIMAD UR4, UR10, UR4, UR8 ;  /* 0x000000040a0472a4 */ /* 0x000fcc000f8e0208 */
[----:B------:R-:W-:Y:S01]  /*11c0*/  IMAD.U32 R47, RZ, RZ, UR4 ;  /* 0x00000004ff2f7e24 */ /* 0x000fe2000f8e00ff */
[----:B-1----:R-:W-:Y:S06]  /*11d0*/  BRA.U UP4, `(.L_x_18) ;  /* 0x00000001042c7547 */ /* 0x002fec000b800000 */
[----:B------:R-:W-:Y:S02]  /*11e0*/  R2UR UR5, R47 ;  /* 0x000000002f0572ca */ /* 0x000fe400000e0000 */
[----:B------:R-:W-:-:S11]  /*11f0*/  R2UR UR4, R48 ;  /* 0x00000000300472ca */ /* 0x000fd600000e0000 */
[----:B------:R-:W-:Y:S02]  /*1200*/  UISETP.NE.AND UP0, UPT, UR5, URZ, UPT ;  /* 0x000000ff0500728c */ /* 0x000fe4000bf05270 */
[----:B------:R-:W-:Y:S02]  /*1210*/  UISETP.NE.AND UP1, UPT, UR5, 0x1, UPT ;  /* 0x000000010500788c */ /* 0x000fe4000bf25270 */
[----:B------:R-:W-:-:S04]  /*1220*/  UISETP.EQ.OR UP0, UPT, UR4, URZ, !UP0 ;  /* 0x000000ff0400728c */ /* 0x000fc8000c702670 */
[----:B------:R-:W-:Y:S02]  /*1230*/  USEL UR5, URZ, 0x1, !UP0 ;  /* 0x00000001ff057887 */ /* 0x000fe4000c000000 */
[----:B------:R-:W-:Y:S02]  /*1240*/  UISETP.NE.AND UP0, UPT, UR4, URZ, UPT ;  /* 0x000000ff0400728c */ /* 0x000fe4000bf05270 */
[----:B------:R-:W-:-:S04]  /*1250*/  USEL UR4, URZ, 0x2, UP1 ;  /* 0x00000002ff047887 */ /* 0x000fc80008800000 */
[----:B------:R-:W-:-:S04]  /*1260*/  USEL UR4, UR4, 0x2, UP0 ;  /* 0x0000000204047887 */ /* 0x000fc80008000000 */
[----:B------:R-:W-:-:S06]  /*1270*/  UIADD3 UR4, UPT, UPT, UR5, UR4, URZ ;  /* 0x0000000405047290 */ /* 0x000fcc000fffe0ff */
[----:B------:R-:W-:Y:S02]  /*1280*/  IMAD.U32 R2, RZ, RZ, UR4 ;  /* 0x00000004ff027e24 */ /* 0x000fe4000f8e00ff */
.L_x_18:
[----:B------:R-:W-:Y:S05]  /*1290*/  BRA.U !UP2, `(.L_x_19) ;  /* 0x000000010ad47547 */ /* 0x000fea000b800000 */
[----:B------:R-:W1:Y:S01]  /*12a0*/  LDCU.128 UR12, c[0x0][0xb10] ;  /* 0x00016200ff0c77ac */ /* 0x000e620008000c00 */
[----:B------:R-:W2:Y:S01]  /*12b0*/  LDCU UR6, c[0x0][0x370] ;  /* 0x00006e00ff0677ac */ /* 0x000ea20008000800 */
[----:B------:R-:W3:Y:S01]  /*12c0*/  LDCU UR5, c[0x0][0x374] ;  /* 0x00006e80ff0577ac */ /* 0x000ee20008000800 */
[----:B------:R-:W4:Y:S01]  /*12d0*/  LDCU UR25, c[0x0][0xb0c] ;  /* 0x00016180ff1977ac */ /* 0x000f220008000800 */
[----:B------:R-:W4:Y:S01]  /*12e0*/  LDCU UR4, c[0x0][0xb20] ;  /* 0x00016400ff0477ac */ /* 0x000f220008000800 */
[----:B------:R-:W4:Y:S01]  /*12f0*/  LDCU.64 UR8, c[0x0][0xb28] ;  /* 0x00016500ff0877ac */ /* 0x000f220008000a00 */
[----:B-1----:R-:W-:Y:S02]  /*1300*/  UISETP.NE.AND UP0, UPT, UR14, 0x1, UPT ;  /* 0x000000010e00788c */ /* 0x002fe4000bf05270 */
[----:B---3--:R-:W-:Y:S02]  /*1310*/  UIMAD.WIDE.U32 UR10, UR5, UR15, URZ ;  /* 0x0000000f050a72a5 */ /* 0x008fe4000f8e00ff */
[----:B--2---:R-:W-:-:S02]  /*1320*/  UIMAD.WIDE.U32 UR18, UR6, UR12, URZ ;  /* 0x0000000c061272a5 */ /* 0x004fc4000f8e00ff */
[----:B----4-:R-:W-:Y:S02]  /*1330*/  UISETP.NE.AND UP1, UPT, UR25, 0x1, UPT ;  /* 0x000000011900788c */ /* 0x010fe4000bf25270 */
[----:B------:R-:W-:Y:S01]  /*1340*/  UISETP.NE.AND UP2, UPT, UR23, 0x1, UPT ;  /* 0x000000011700788c */ /* 0x000fe2000bf45270 */
[----:B------:R-:W-:Y:S02]  /*1350*/  UMOV UR10, UR11 ;  /* 0x0000000b000a7c82 */ /* 0x000fe40008000000 */
[----:B------:R-:W-:Y:S01]  /*1360*/  UMOV UR18, UR19 ;  /* 0x0000001300127c82 */ /* 0x000fe20008000000 */
[----:B------:R-:W-:Y:S02]  /*1370*/  @UP0 USHF.R.U32.HI UR5, URZ, UR4, UR10 ;  /* 0x00000004ff050299 */ /* 0x000fe4000801160a */
[----:B------:R-:W-:Y:S02]  /*1380*/  UIMAD.WIDE.U32 UR20, UR30, UR15, URZ ;  /* 0x0000000f1e1472a5 */ /* 0x000fe4000f8e00ff */
[----:B------:R-:W-:-:S02]  /*1390*/  UIMAD.WIDE.U32 UR10, UR5, UR8, URZ ;  /* 0x00000008050a72a5 */ /* 0x000fc4000f8e00ff */
[----:B------:R-:W-:Y:S02]  /*13a0*/  @UP1 USHF.R.U32.HI UR6, URZ, UR13, UR18 ;  /* 0x0000000dff061299 */ /* 0x000fe40008011612 */
[----:B------:R-:W-:Y:S02]  /*13b0*/  UIMAD.WIDE.U32 UR16, UR26, UR12, URZ ;  /* 0x0000000c1a1072a5 */ /* 0x000fe4000f8e00ff */
[----:B------:R-:W-:Y:S01]  /*13c0*/  UIMAD.WIDE.U32 UR18, UR6, UR8, URZ ;  /* 0x00000008061272a5 */ /* 0x000fe2000f8e00ff */
[----:B------:R-:W-:Y:S01]  /*13d0*/  UMOV UR20, UR21 ;  /* 0x0000001500147c82 */ /* 0x000fe20008000000 */
[----:B------:R-:W-:Y:S01]  /*13e0*/  UMOV UR10, UR11 ;  /* 0x0000000b000a7c82 */ /* 0x000fe20008000000 */
[----:B------:R-:W-:Y:S02]  /*13f0*/  USHF.R.U32.HI UR20, URZ, UR4, UR20 ;  /* 0x00000004ff147299 */ /* 0x000fe40008011614 */
[----:B------:R-:W-:Y:S02]  /*1400*/  @UP2 USHF.R.U32.HI UR5, URZ, UR9, UR10 ;  /* 0x00000009ff052299 */ /* 0x000fe4000801160a */
[----:B------:R-:W-:Y:S01]  /*1410*/  UMOV UR7, UR19 ;  /* 0x0000001300077c82 */ /* 0x000fe20008000000 */
[----:B------:R-:W-:Y:S01]  /*1420*/  UMOV UR16, UR17 ;  /* 0x0000001100107c82 */ /* 0x000fe20008000000 */
[----:B------:R-:W-:-:S02]  /*1430*/  @UP2 USHF.R.U32.HI UR6, URZ, UR9, UR7 ;  /* 0x00000009ff062299 */ /* 0x000fc40008011607 */
[----:B------:R-:W-:Y:S02]  /*1440*/  USHF.R.U32.HI UR13, URZ, UR13, UR16 ;  /* 0x0000000dff0d7299 */ /* 0x000fe40008011610 */
[----:B------:R-:W-:Y:S02]  /*1450*/  USEL UR4, UR30, UR20, !UP0 ;  /* 0x000000141e047287 */ /* 0x000fe4000c000000 */
[----:B------:R-:W-:Y:S02]  /*1460*/  UIMAD UR7, UR5, UR23, URZ ;  /* 0x00000017050772a4 */ /* 0x000fe4000f8e02ff */
[----:B------:R-:W-:Y:S02]  /*1470*/  USEL UR5, UR26, UR13, !UP1 ;  /* 0x0000000d1a057287 */ /* 0x000fe4000c800000 */
[----:B------:R-:W-:Y:S02]  /*1480*/  UIMAD UR12, UR6, UR23, URZ ;  /* 0x00000017060c72a4 */ /* 0x000fe4000f8e02ff */
[----:B------:R-:W-:-:S02]  /*1490*/  UISETP.GE.AND UP0, UPT, UR4, UR7, UPT ;  /* 0x000000070400728c */ /* 0x000fc4000bf06270 */
[----:B------:R-:W-:Y:S02]  /*14a0*/  UIMAD.WIDE.U32 UR10, UR4, UR8, URZ ;  /* 0x00000008040a72a5 */ /* 0x000fe4000f8e00ff */
[----:B------:R-:W-:Y:S02]  /*14b0*/  UISETP.GE.OR UP0, UPT, UR5, UR12, UP0 ;  /* 0x0000000c0500728c */ /* 0x000fe40008706670 */
[----:B------:R-:W-:Y:S02]  /*14c0*/  UIMAD.WIDE.U32 UR12, UR5, UR8, URZ ;  /* 0x00000008050c72a5 */ /* 0x000fe4000f8e00ff */
[----:B------:R-:W-:Y:S01]  /*14d0*/  UIADD3 UR10, UPT, UPT, -UR4, URZ, URZ ;  /* 0x000000ff040a7290 */ /* 0x000fe2000fffe1ff */
[----:B------:R-:W-:Y:S01]  /*14e0*/  UMOV UR8, UR11 ;  /* 0x0000000b00087c82 */ /* 0x000fe20008000000 */
[----:B------:R-:W-:Y:S02]  /*14f0*/  UIADD3 UR11, UPT, UPT, -UR5, URZ, URZ ;  /* 0x000000ff050b7290 */ /* 0x000fe4000fffe1ff */
[----:B------:R-:W-:-:S03]  /*1500*/  USHF.R.U32.HI UR8, URZ, UR9, UR8 ;  /* 0x00000009ff087299 */ /* 0x000fc60008011608 */
[----:B------:R-:W-:Y:S01]  /*1510*/  @!UP0 UMOV UR7, UR13 ;  /* 0x0000000d00078c82 */ /* 0x000fe20008000000 */
[----:B------:R-:W-:Y:S02]  /*1520*/  UIMAD UR30, UR14, UR10, UR30 ;  /* 0x0000000a0e1e72a4 */ /* 0x000fe4000f8e021e */
[----:B------:R-:W-:Y:S02]  /*1530*/  USEL UR8, UR4, UR8, !UP2 ;  /* 0x0000000804087287 */ /* 0x000fe4000d000000 */
[----:B------:R-:W-:Y:S02]  /*1540*/  @!UP0 USHF.R.U32.HI UR7, URZ, UR9, UR7 ;  /* 0x00000009ff078299 */ /* 0x000fe40008011607 */
[----:B------:R-:W-:Y:S02]  /*1550*/  UIADD3 UR9, UPT, UPT, -UR8, URZ, URZ ;  /* 0x000000ff08097290 */ /* 0x000fe4000fffe1ff */
[----:B------:R-:W-:Y:S02]  /*1560*/  @!UP0 USEL UR7, UR5, UR7, !UP2 ;  /* 0x0000000705078287 */ /* 0x000fe4000d000000 */
[----:B------:R-:W-:-:S02]  /*1570*/  UIMAD UR9, UR23, UR9, UR4 ;  /* 0x00000009170972a4 */ /* 0x000fc4000f8e0204 */
[----:B------:R-:W-:Y:S02]  /*1580*/  @!UP0 UIADD3 UR8, UPT, UPT, UR8, -UR7, URZ ;  /* 0x8000000708088290 */ /* 0x000fe4000fffe0ff */
[----:B------:R-:W-:Y:S02]  /*1590*/  @!UP0 UIMAD UR6, UR9, UR6, UR7 ;  /* 0x00000006090682a4 */ /* 0x000fe4000f8e0207 */
[----:B------:R-:W-:Y:S02]  /*15a0*/  @!UP0 UIMAD UR4, UR8, UR23, UR5 ;  /* 0x00000017080482a4 */ /* 0x000fe4000f8e0205 */
[----:B------:R-:W-:Y:S02]  /*15b0*/  UIMAD UR26, UR25, UR11, UR26 ;  /* 0x0000000b191a72a4 */ /* 0x000fe4000f8e021a */
[----:B------:R-:W-:Y:S01]  /*15c0*/  UIMAD UR30, UR4, UR14, UR30 ;  /* 0x0000000e041e72a4 */ /* 0x000fe2000f8e021e */
[----:B------:R-:W-:Y:S02]  /*15d0*/  @!UP0 UMOV UR5, UR6 ;  /* 0x0000000600058c82 */ /* 0x000fe40008000000 */
[----:B------:R-:W-:-:S12]  /*15e0*/  UIMAD UR26, UR5, UR25, UR26 ;  /* 0x00000019051a72a4 */ /* 0x000fd8000f8e021a */
.L_x_19:
[----:B------:R-:W-:Y:S02]  /*15f0*/  UISETP.NE.AND UP1, UPT, UR27, 0x1, UPT ;  /* 0x000000011b00788c */ /* 0x000fe4000bf25270 */
[----:B------:R-:W-:Y:S02]  /*1600*/  UISETP.NE.AND UP0, UPT, UR22, 0x2, UPT ;  /* 0x000000021600788c */ /* 0x000fe4000bf05270 */
[----:B------:R-:W-:-:S05]  /*1610*/  ULOP3.LUT UR21, UR24, 0x800, URZ, 0xc0, !UPT ;  /* 0x0000080018157892 */ /* 0x000fca000f8ec0ff */
[----:B------:R-:W-:Y:S07]  /*1620*/  BRA.U UP1, `(.L_x_20) ;  /* 0x0000000101447547 */ /* 0x000fee000b800000 */
[----:B------:R-:W1:Y:S01]  /*1630*/  LDCU.128 UR8, c[0x0][0xb10] ;  /* 0x00016200ff0877ac */ /* 0x000e620008000c00 */
[----:B------:R-:W2:Y:S01]  /*1640*/  LDCU UR12, c[0x0][0xb0c] ;  /* 0x00016180ff0c77ac */ /* 0x000ea20008000800 */
[----:B------:R-:W3:Y:S01]  /*1650*/  LDCU UR13, c[0x0][0xb20] ;  /* 0x00016400ff0d77ac */ /* 0x000ee20008000800 */
[----:B-1----:R-:W-:Y:S02]  /*1660*/  UIMAD.WIDE.U32 UR6, UR26, UR8, URZ ;  /* 0x000000081a0672a5 */ /* 0x002fe4000f8e00ff */
[----:B------:R-:W-:Y:S02]  /*1670*/  UIMAD.WIDE.U32 UR4, UR30, UR11, URZ ;  /* 0x0000000b1e0472a5 */ /* 0x000fe4000f8e00ff */
[----:B--2---:R-:W-:Y:S02]  /*1680*/  UISETP.NE.AND UP2, UPT, UR12, 0x1, UPT ;  /* 0x000000010c00788c */ /* 0x004fe4000bf45270 */
[----:B------:R-:W-:Y:S01]  /*1690*/  UISETP.NE.AND UP1, UPT, UR10, 0x1, UPT ;  /* 0x000000010a00788c */ /* 0x000fe2000bf25270 */
[----:B------:R-:W-:-:S02]  /*16a0*/  UMOV UR6, UR7 ;  /* 0x0000000700067c82 */ /* 0x000fc40008000000 */
[----:B------:R-:W-:Y:S01]  /*16b0*/  UMOV UR4, UR5 ;  /* 0x0000000500047c82 */ /* 0x000fe20008000000 */
[----:B------:R-:W-:Y:S02]  /*16c0*/  USHF.R.U32.HI UR6, URZ, UR9, UR6 ;  /* 0x00000009ff067299 */ /* 0x000fe40008011606 */
[----:B---3--:R-:W-:Y:S02]  /*16d0*/  USHF.R.U32.HI UR4, URZ, UR13, UR4 ;  /* 0x0000000dff047299 */ /* 0x008fe40008011604 */
[----:B------:R-:W-:Y:S02]  /*16e0*/  USEL UR5, UR26, UR6, !UP2 ;  /* 0x000000061a057287 */ /* 0x000fe4000d000000 */
[----:B------:R-:W-:-:S04]  /*16f0*/  USEL UR4, UR30, UR4, !UP1 ;  /* 0x000000041e047287 */ /* 0x000fc8000c800000 */
[----:B------:R-:W-:Y:S02]  /*1700*/  UIADD3 UR6, UPT, UPT, UR5, -UR4, URZ ;  /* 0x8000000405067290 */ /* 0x000fe4000fffe0ff */
[----:B------:R-:W-:Y:S02]  /*1710*/  UIADD3 UR4, UPT, UPT, -UR5, UR4, URZ ;  /* 0x0000000405047290 */ /* 0x000fe4000fffe1ff */
[----:B------:R-:W-:Y:S02]  /*1720*/  UIMAD UR30, UR6, UR10, UR30 ;  /* 0x0000000a061e72a4 */ /* 0x000fe4000f8e021e */
[----:B------:R-:W-:-:S12]  /*1730*/  UIMAD UR26, UR4, UR12, UR26 ;  /* 0x0000000c041a72a4 */ /* 0x000fd8000f8e021a */
.L_x_20:
[----:B------:R-:W-:Y:S05]  /*1740*/  BRA.U !UP5, `(.L_x_21) ;  /* 0x000000010d0c7547 */ /* 0x000fea000b800000 */
[----:B------:R-:W-:Y:S01]  /*1750*/  UCGABAR_WAIT ;  /* 0x0000000000007dc7 */ /* 0x000fe20008000000 */
[----:B------:R-:W-:Y:S01]  /*1760*/  CCTL.IVALL ;  /* 0x00000000ff00798f */ /* 0x000fe20002000000 */
[----:B------:R-:W-:Y:S05]  /*1770*/  BRA `(.L_x_22) ;  /* 0x0000000000047947 */ /* 0x000fea0003800000 */
.L_x_21:
[----:B------:R-:W-:Y:S06]  /*1780*/  BAR.SYNC.DEFER_BLOCKING 0x0 ;  /* 0x0000000000007b1d */ /* 0x000fec0000010000 */
.L_x_22:
[----:B------:R-:W-:Y:S05]  /*1790*/  BRA.U UP0, `(.L_x_23) ;  /* 0x0000001900087547 */ /* 0x000fea000b800000 */
[----:B------:R-:W1:Y:S01]  /*17a0*/  LDCU UR6, c[0x0][0x38c] ;  /* 0x00007180ff0677ac */ /* 0x000e620008000800 */
[----:B------:R-:W-:Y:S01]  /*17b0*/  PLOP3.LUT P1, PT, PT, PT, UP3, 0x80, 0x8 ;  /* 0x000000000008781c */ /* 0x000fe20003f2f038 */
[----:B------:R-:W-:Y:S01]  /*17c0*/  IMAD.MOV.U32 R12, RZ, RZ, 0x1 ;  /* 0x00000001ff0c7424 */ /* 0x000fe200078e00ff */
[----:B------:R-:W-:Y:S01]  /*17d0*/  ISETP.EQ.OR P2, PT, R0, RZ, P3 ;  /* 0x000000ff0000720c */ /* 0x000fe20001f42670 */
[----:B------:R-:W-:Y:S01]  /*17e0*/  UISETP.NE.AND UP1, UPT, UR22, URZ, UPT ;  /* 0x000000ff1600728c */ /* 0x000fe2000bf25270 */
[----:B------:R-:W-:Y:S02]  /*17f0*/  PLOP3.LUT P1, PT, P1, PT, PT, 0x8, 0x80 ;  /* 0x000000000080781c */ /* 0x000fe40000f2e170 */
[----:B------:R-:W-:Y:S01]  /*1800*/  CS2R R10, SRZ ;  /* 0x00000000000a7805 */ /* 0x000fe2000001ff00 */
[----:B------:R-:W-:Y:S01]  /*1810*/  IMAD.MOV.U32 R9, RZ, RZ, RZ ;  /* 0x000000ffff097224 */ /* 0x000fe200078e00ff */
[----:B------:R-:W2:Y:S01]  /*1820*/  LDCU UR39, c[0x0][0x370] ;  /* 0x00006e00ff2777ac */ /* 0x000ea20008000800 */
[----:B------:R-:W-:Y:S01]  /*1830*/  IMAD.MOV.U32 R8, RZ, RZ, 0x1 ;  /* 0x00000001ff087424 */ /* 0x000fe200078e00ff */
[----:B------:R-:W3:Y:S01]  /*1840*/  LDCU.64 UR28, c[0x0][0x348] ;  /* 0x00006900ff1c77ac */ /* 0x000ee20008000a00 */
[----:B------:R-:W-:-:S02]  /*1850*/  USHF.R.U32.HI UR44, URZ, 0x6, UR21 ;  /* 0x00000006ff2c7899 */ /* 0x000fc40008011615 */
[----:B-1----:R-:W-:Y:S02]  /*1860*/  UIADD3 UR5, UPT, UPT, UR6, 0x3f, URZ ;  /* 0x0000003f06057890 */ /* 0x002fe4000fffe0ff */
[----:B------:R-:W-:Y:S02]  /*1870*/  UIADD3 UR45, UPT, UPT, UR6, 0x7e, URZ ;  /* 0x0000007e062d7890 */ /* 0x000fe4000fffe0ff */
[----:B------:R-:W-:Y:S01]  /*1880*/  USHF.R.S32.HI UR4, URZ, 0x1f, UR5 ;  /* 0x0000001fff047899 */ /* 0x000fe20008011405 */
[----:B------:R-:W1:Y:S03]  /*1890*/  LDCU UR38, c[0x0][0x374] ;  /* 0x00006e80ff2677ac */ /* 0x000e660008000800 */
[----:B------:R-:W-:Y:S02]  /*18a0*/  ULEA.HI UR4, UR4, UR5, URZ, 0x6 ;  /* 0x0000000504047291 */ /* 0x000fe4000f8f30ff */
[----:B------:R-:W-:-:S02]  /*18b0*/  USEL UR25, UR37, 0x2, UP1 ;  /* 0x0000000225197887 */ /* 0x000fc40008800000 */
[----:B------:R-:W-:Y:S02]  /*18c0*/  USHF.R.S32.HI UR42, URZ, 0x6, UR4 ;  /* 0x00000006ff2a7899 */ /* 0x000fe40008011404 */
[----:B------:R-:W-:Y:S02]  /*18d0*/  UIADD3 UR4, UPT, UPT, UR6, -0x1, URZ ;  /* 0xffffffff06047890 */ /* 0x000fe4000fffe0ff */
[----:B------:R-:W-:Y:S02]  /*18e0*/  UISETP.LT.U32.AND UP0, UPT, UR42, 0xd, UPT ;  /* 0x0000000d2a00788c */ /* 0x000fe4000bf01070 */
[----:B------:R-:W-:Y:S02]  /*18f0*/  UISETP.GE.U32.AND UP2, UPT, UR4, -0x7f, UPT ;  /* 0xffffff810400788c */ /* 0x000fe4000bf46070 */
[----:B------:R-:W-:Y:S01]  /*1900*/  USEL UR41, UR42, 0xd, UP0 ;  /* 0x0000000d2a297887 */ /* 0x000fe20008000000 */
[----:B------:R-:W-:-:S03]  /*1910*/  UMOV UR5, URZ ;  /* 0x000000ff00057c82 */ /* 0x000fc60008000000 */
[----:B------:R-:W-:Y:S02]  /*1920*/  UIADD3 UR24, UPT, UPT, UR41, -0x1, URZ ;  /* 0xffffffff29187890 */ /* 0x000fe4000fffe0ff */
[----:B------:R-:W-:-:S03]  /*1930*/  UIADD3 UR43, UPT, UPT, UR42, -UR41, URZ ;  /* 0x800000292a2b7290 */ /* 0x000fc6000fffe0ff */
[----:B------:R-:W-:-:S04]  /*1940*/  @UP2 UIADD3 UR24, UPT, UPT, UR41, URZ, URZ ;  /* 0x000000ff29182290 */ /* 0x000fc8000fffe0ff */
[----:B-123--:R-:W-:-:S12]  /*1950*/  UIADD3 UR24, UPT, UPT, UR24, 0x1, URZ ;  /* 0x0000000118187890 */ /* 0x00efd8000fffe0ff */
.L_x_43:
[----:B------:R-:W-:Y:S01]  /*1960*/  UISETP.NE.AND UP0, UPT, UR54, URZ, UPT ;  /* 0x000000ff3600728c */ /* 0x000fe2000bf05270 */
[----:B------:R-:W1:Y:S08]  /*1970*/  S2UR UR54, SR_CgaCtaId ;  /* 0x00000000003679c3 */ /* 0x000e700000008800 */
[----:B------:R-:W-:Y:S05]  /*1980*/  BRA.U UP0, `(.L_x_24) ;  /* 0x0000000100347547 */ /* 0x000fea000b800000 */
[----:B------:R-:W2:Y:S01]  /*1990*/  S2R R0, SR_CgaCtaId ;  /* 0x0000000000007919 */ /* 0x000ea20000008800 */
[----:B------:R-:W-:-:S04]  /*19a0*/  MOV R2, 0x400 ;  /* 0x0000040000027802 */ /* 0x000fc80000000f00 */
[----:B--2---:R-:W-:Y:S02]  /*19b0*/  LEA R0, R0, R2, 0x18 ;  /* 0x0000000200007211 */ /* 0x004fe400078ec0ff */
[----:B------:R-:W-:-:S03]  /*19c0*/  SHF.L.U32 R2, R8, 0x1f, RZ ;  /* 0x0000001f08027819 */ /* 0x000fc600000006ff */
[----:B------:R-:W-:-:S04]  /*19d0*/  IMAD R0, R9, 0x8, R0 ;  /* 0x0000000809007824 */ /* 0x000fc800078e0200 */
[----:B------:R-:W2:Y:S02]  /*19e0*/  SYNCS.PHASECHK.TRANS64.TRYWAIT P0, [R0+URZ+0x180], R2 ;  /* 0x00018002000075a7 */ /* 0x000ea400080011ff */
[----:B--2---:R-:W-:Y:S05]  /*19f0*/  @!P0 BRA `(.L_x_25) ;  /* 0x00000060005c8947 */ /* 0x004fea0003800000 */
.L_x_132:
[----:B------:R-:W-:Y:S01]  /*1a00*/  VIADD R9, R9, 0x1 ;  /* 0x0000000109097836 */ /* 0x000fe20000000000 */
[----:B------:R2:W-:Y:S04]  /*1a10*/  SYNCS.ARRIVE.TRANS64.A1T0 RZ, [R0+URZ+0x170], RZ ;  /* 0x000170ff00ff79a7 */ /* 0x0005e800081000ff */
[----:B------:R-:W-:-:S04]  /*1a20*/  ISETP.NE.AND P0, PT, R9, 0x2, PT ;  /* 0x000000020900780c */ /* 0x000fc80003f05270 */
[----:B------:R-:W-:Y:S02]  /*1a30*/  SEL R9, R9, RZ, P0 ;  /* 0x000000ff09097207 */ /* 0x000fe40000000000 */
[----:B--2---:R-:W-:-:S04]  /*1a40*/  SEL R0, RZ, 0x1, P0 ;  /* 0x00000001ff007807 */ /* 0x004fc80000000000 */
[----:B------:R-:W-:-:S07]  /*1a50*/  LOP3.LUT R8, R8, R0, RZ, 0x3c, !PT ;  /* 0x0000000008087212 */ /* 0x000fce00078e3cff */
.L_x_24:
[----:B------:R-:W-:Y:S01]  /*1a60*/  UMOV UR6, 0x400 ;  /* 0x0000040000067882 */ /* 0x000fe20000000000 */
[----:B------:R-:W-:Y:S01]  /*1a70*/  SHF.L.U32 R0, R12, 0x1f, RZ ;  /* 0x0000001f0c007819 */ /* 0x000fe200000006ff */
[----:B-1----:R-:W-:Y:S02]  /*1a80*/  ULEA UR6, UR54, UR6, 0x18 ;  /* 0x0000000636067291 */ /* 0x002fe4000f8ec0ff */
[----:B------:R-:W-:Y:S02]  /*1a90*/  UISETP.GE.U32.AND UP0, UPT, UR45, 0x7f, UPT ;  /* 0x0000007f2d00788c */ /* 0x000fe4000bf06070 */
[----:B------:R-:W-:Y:S02]  /*1aa0*/  ULEA UR4, UR5, UR6, 0x3 ;  /* 0x0000000605047291 */ /* 0x000fe4000f8e18ff */
[----:B------:R-:W-:Y:S02]  /*1ab0*/  USHF.L.U32 UR11, UR30, 0x6, URZ ;  /* 0x000000061e0b7899 */ /* 0x000fe400080006ff */
[----:B------:R-:W-:Y:S01]  /*1ac0*/  ULEA UR35, UR26, UR44, 0x6 ;  /* 0x0000002c1a237291 */ /* 0x000fe2000f8e30ff */
[----:B------:R-:W-:-:S04]  /*1ad0*/  UMOV UR13, URZ ;  /* 0x000000ff000d7c82 */ /* 0x000fc80008000000 */
[----:B------:R1:W2:Y:S01]  /*1ae0*/  SYNCS.PHASECHK.TRANS64.TRYWAIT P0, [UR4+0x68], R0 ;  /* 0x00006800ff0075a7 */ /* 0x0002a20008001104 */
[----:B------:R-:W-:Y:S06]  /*1af0*/  BRA.U !UP0, `(.L_x_26) ;  /* 0x0000000108bc7547 */ /* 0x000fec000b800000 */
[----:B------:R-:W-:Y:S01]  /*1b00*/  UMOV UR7, URZ ;  /* 0x000000ff00077c82 */ /* 0x000fe20008000000 */
[----:B------:R-:W-:-:S05]  /*1b10*/  UMOV UR4, UR5 ;  /* 0x0000000500047c82 */ /* 0x000fca0008000000 */
.L_x_32:
[----:B------:R-:W-:Y:S01]  /*1b20*/  ULEA UR33, UR4, UR6, 0x3 ;  /* 0x0000000604217291 */ /* 0x000fe2000f8e18ff */
[----:B--2---:R-:W-:Y:S01]  /*1b30*/  @!P3 MOV R2, 0x4000 ;  /* 0x000040000002b802 */ /* 0x004fe20000000f00 */
[----:B--2-4-:R-:W-:Y:S10]  /*1b40*/  @P0 BRA `(.L_x_27) ;  /* 0x00000000000c0947 */ /* 0x014ff40003800000 */
[----:B------:R-:W-:-:S04]  /*1b50*/  SHF.L.U32 R3, R12, 0x1f, RZ ;  /* 0x0000001f0c037819 */ /* 0x000fc800000006ff */
[----:B------:R-:W2:Y:S02]  /*1b60*/  SYNCS.PHASECHK.TRANS64.TRYWAIT P0, [UR33+0x68], R3 ;  /* 0x00006803ff0075a7 */ /* 0x000ea40008001121 */
[----:B--2---:R-:W-:Y:S05]  /*1b70*/  @!P0 BRA `(.L_x_28) ;  /* 0x0000006000108947 */ /* 0x004fea0003800000 */
.L_x_27:
[----:B------:R2:W-:Y:S01]  /*1b80*/  @!P3 SYNCS.ARRIVE.TRANS64 RZ, [UR33], R2 ;  /* 0x00000002ffffb9a7 */ /* 0x0005e20008000021 */
[----:B------:R-:W-:-:S04]  /*1b90*/  ULOP3.LUT UR5, UR25, 0x2, URZ, 0xfc, !UPT ;  /* 0x0000000219057892 */ /* 0x000fc8000f8efcff */
[----:B------:R-:W-:-:S09]  /*1ba0*/  UISETP.NE.AND UP0, UPT, UR5, 0x2, UPT ;  /* 0x000000020500788c */ /* 0x000fd2000bf05270 */
[----:B------:R-:W-:Y:S05]  /*1bb0*/  BRA.U UP0, `(.L_x_29) ;  /* 0x0000000100047547 */ /* 0x000fea000b800000 */
[----:B------:R-:W-:Y:S05]  /*1bc0*/  BPT.TRAP 0x1 ;  /* 0x000000040000795c */ /* 0x000fea0000300000 */
.L_x_29:
[----:B------:R-:W-:Y:S04]  /*1bd0*/  BSSY.RECONVERGENT B0, `(.L_x_30) ;  /* 0x0000003000007945 */ /* 0x000fe80003800200 */
[----:B------:R-:W-:Y:S05]  /*1be0*/  @P2 BRA `(.L_x_31) ;  /* 0x0000000000042947 */ /* 0x000fea0003800000 */
[----:B------:R-:W-:Y:S05]  /*1bf0*/  BPT.TRAP 0x1 ;  /* 0x000000040000795c */ /* 0x000fea0000300000 */
.L_x_31:
[----:B------:R-:W-:Y:S05]  /*1c00*/  BSYNC.RECONVERGENT B0 ;  /* 0x0000000000007941 */ /* 0x000fea0003800200 */
.L_x_30:
[----:B------:R-:W-:Y:S02]  /*1c10*/  UIADD3 UR5, UPT, UPT, UR4, 0x1, URZ ;  /* 0x0000000104057890 */ /* 0x000fe4000fffe0ff */
[----:B------:R-:W-:Y:S02]  /*1c20*/  UIADD3 UR16, UP1, UPT, UR28, 0x80, URZ ;  /* 0x000000801c107890 */ /* 0x000fe4000ff3e0ff */
[----:B------:R-:W-:Y:S02]  /*1c30*/  UISETP.NE.AND UP0, UPT, UR5, 0xd, UPT ;  /* 0x0000000d0500788c */ /* 0x000fe4000bf05270 */
[----:B------:R-:W-:Y:S02]  /*1c40*/  USHF.L.U32 UR34, UR7, 0x6, URZ ;  /* 0x0000000607227899 */ /* 0x000fe400080006ff */
[----:B------:R-:W-:Y:S02]  /*1c50*/  USEL UR9, URZ, 0x1, UP0 ;  /* 0x00000001ff097887 */ /* 0x000fe40008000000 */
[----:B------:R-:W-:-:S02]  /*1c60*/  USEL UR5, UR5, URZ, UP0 ;  /* 0x000000ff05057287 */ /* 0x000fc40008000000 */
[----:B------:R-:W-:Y:S02]  /*1c70*/  UIADD3 UR14, UP0, UPT, UR28, 0x180, URZ ;  /* 0x000001801c0e7890 */ /* 0x000fe4000ff1e0ff */
[----:B------:R-:W-:Y:S01]  /*1c80*/  ULEA UR8, UR5, UR6, 0x3 ;  /* 0x0000000605087291 */ /* 0x000fe2000f8e18ff */
[----:B------:R-:W-:Y:S01]  /*1c90*/  LOP3.LUT R12, R12, UR9, RZ, 0x3c, !PT ;  /* 0x000000090c0c7c12 */ /* 0x000fe2000f8e3cff */
[----:B------:R-:W-:Y:S02]  /*1ca0*/  UIADD3.X UR17, UPT, UPT, URZ, UR29, URZ, UP1, !UPT ;  /* 0x0000001dff117290 */ /* 0x000fe40008ffe4ff */
[----:B------:R-:W-:Y:S01]  /*1cb0*/  UIADD3.X UR15, UPT, UPT, URZ, UR29, URZ, UP0, !UPT ;  /* 0x0000001dff0f7290 */ /* 0x000fe200087fe4ff */
[----:B-1----:R-:W-:Y:S01]  /*1cc0*/  SHF.L.U32 R0, R12, 0x1f, RZ ;  /* 0x0000001f0c007819 */ /* 0x002fe200000006ff */
[----:B------:R-:W-:Y:S01]  /*1cd0*/  UMOV UR18, 0x0 ;  /* 0x0000000000127882 */ /* 0x000fe20000000000 */
[----:B------:R-:W-:Y:S01]  /*1ce0*/  UMOV UR19, 0x10000000 ;  /* 0x1000000000137882 */ /* 0x000fe20000000000 */
[----:B------:R-:W-:Y:S01]  /*1cf0*/  UMOV UR12, UR36 ;  /* 0x00000024000c7c82 */ /* 0x000fe20008000000 */
[----:B------:R3:W4:Y:S01]  /*1d00*/  SYNCS.PHASECHK.TRANS64.TRYWAIT P0, [UR8+0x68], R0 ;  /* 0x00006800ff0075a7 */ /* 0x0007220008001108 */
[----:B------:R-:W-:Y:S01]  /*1d10*/  USHF.L.U32 UR8, UR4, 0xd, URZ ;  /* 0x0000000d04087899 */ /* 0x000fe200080006ff */
[----:B------:R-:W-:-:S02]  /*1d20*/  UMOV UR9, UR33 ;  /* 0x0000002100097c82 */ /* 0x000fc40008000000 */
[----:B------:R-:W-:Y:S01]  /*1d30*/  UMOV UR4, 0x30000 ;  /* 0x0003000000047882 */ /* 0x000fe20000000000 */
[----:B------:R-:W-:Y:S02]  /*1d40*/  ULEA UR32, UR21, UR8, 0x1 ;  /* 0x0000000815207291 */ /* 0x000fe4000f8e08ff */
[----:B------:R-:W-:Y:S02]  /*1d50*/  UIADD3 UR8, UPT, UPT, UR6, 0x1d400, UR8 ;  /* 0x0001d40006087890 */ /* 0x000fe4000fffe008 */
[----:B------:R-:W-:Y:S01]  /*1d60*/  UIADD3 UR32, UPT, UPT, UR6, 0x3400, UR32 ;  /* 0x0000340006207890 */ /* 0x000fe2000fffe020 */
[----:B------:R-:W-:Y:S01]  /*1d70*/  UMOV UR10, UR34 ;  /* 0x00000022000a7c82 */ /* 0x000fe20008000000 */
[----:B------:R-:W-:Y:S01]  /*1d80*/  UIADD3 UR7, UPT, UPT, UR7, 0x1, URZ ;  /* 0x0000000107077890 */ /* 0x000fe2000fffe0ff */
[----:B------:R-:W-:-:S03]  /*1d90*/  UMOV UR13, UR24 ;  /* 0x00000018000d7c82 */ /* 0x000fc60008000000 */
[----:B------:R-:W-:-:S03]  /*1da0*/  UISETP.NE.AND UP0, UPT, UR7, UR24, UPT ;  /* 0x000000180700728c */ /* 0x000fc6000bf05270 */
[----:B------:R1:W-:Y:S01]  /*1db0*/  UTMALDG.3D.MULTICAST [UR32], [UR16], UR4, desc[UR18] ;  /* 0x00001220100073b4 */ /* 0x0003e20008011804 */
[----:B------:R3:W-:Y:S01]  /*1dc0*/  UTMALDG.3D [UR8], [UR14], desc[UR18] ;  /* 0x000012080e0075b4 */ /* 0x0007e20008011000 */
[----:B-1----:R-:W-:-:S04]  /*1dd0*/  UMOV UR4, UR5 ;  /* 0x0000000500047c82 */ /* 0x002fc80008000000 */
[----:B---3--:R-:W-:Y:S05]  /*1de0*/  BRA.U UP0, `(.L_x_32) ;  /* 0xfffffffd004c7547 */ /* 0x008fea000b83ffff */
.L_x_26:
[----:B------:R-:W-:Y:S01]  /*1df0*/  ULEA UR4, UR5, UR6, 0x3 ;  /* 0x0000000605047291 */ /* 0x000fe2000f8e18ff */
[----:B-1----:R-:W-:Y:S01]  /*1e00*/  SHF.L.U32 R0, R12, 0x1f, RZ ;  /* 0x0000001f0c007819 */ /* 0x002fe200000006ff */
[----:B------:R-:W-:Y:S01]  /*1e10*/  @!P1 SYNCS.ARRIVE.TRANS64.A1T0 RZ, [UR6+0x108], RZ ;  /* 0x000108ffffff99a7 */ /* 0x000fe20008100006 */
[----:B------:R-:W-:-:S06]  /*1e20*/  UISETP.GT.AND UP0, UPT, UR42, UR41, UPT ;  /* 0x000000292a00728c */ /* 0x000fcc000bf04270 */
[----:B--2-4-:R1:W2:Y:S03]  /*1e30*/  SYNCS.PHASECHK.TRANS64.TRYWAIT P0, [UR4+0x68], R0 ;  /* 0x00006800ff0075a7 */ /* 0x0142a60008001104 */
[----:B------:R-:W-:Y:S05]  /*1e40*/  BRA.U !UP0, `(.L_x_33) ;  /* 0x0000000108c07547 */ /* 0x000fea000b800000 */
[----:B------:R-:W-:Y:S01]  /*1e50*/  UIADD3 UR26, UPT, UPT, UR43, UR13, URZ ;  /* 0x0000000d2b1a7290 */ /* 0x000fe2000fffe0ff */
[----:B------:R-:W-:-:S11]  /*1e60*/  UMOV UR4, UR5 ;  /* 0x0000000500047c82 */ /* 0x000fd60008000000 */
.L_x_39:
[----:B------:R-:W-:Y:S01]  /*1e70*/  ULEA UR17, UR4, UR6, 0x3 ;  /* 0x0000000604117291 */ /* 0x000fe2000f8e18ff */
[----:B--2---:R-:W-:Y:S01]  /*1e80*/  @!P3 MOV R2, 0x4000 ;  /* 0x000040000002b802 */ /* 0x004fe20000000f00 */
[----:B--2-4-:R-:W-:Y:S10]  /*1e90*/  @P0 BRA `(.L_x_34) ;  /* 0x00000000000c0947 */ /* 0x014ff40003800000 */
[----:B------:R-:W-:-:S04]  /*1ea0*/  SHF.L.U32 R3, R12, 0x1f, RZ ;  /* 0x0000001f0c037819 */ /* 0x000fc800000006ff */
[----:B------:R-:W2:Y:S02]  /*1eb0*/  SYNCS.PHASECHK.TRANS64.TRYWAIT P0, [UR17+0x68], R3 ;  /* 0x00006803ff0075a7 */ /* 0x000ea40008001111 */
[----:B--2---:R-:W-:Y:S05]  /*1ec0*/  @!P0 BRA `(.L_x_35) ;  /* 0x0000005c00548947 */ /* 0x004fea0003800000 */
.L_x_34:
[----:B------:R2:W-:Y:S01]  /*1ed0*/  @!P3 SYNCS.ARRIVE.TRANS64 RZ, [UR17], R2 ;  /* 0x00000002ffffb9a7 */ /* 0x0005e20008000011 */
[----:B------:R-:W-:-:S04]  /*1ee0*/  ULOP3.LUT UR5, UR25, 0x2, URZ, 0xfc, !UPT ;  /* 0x0000000219057892 */ /* 0x000fc8000f8efcff */
[----:B------:R-:W-:-:S09]  /*1ef0*/  UISETP.NE.AND UP0, UPT, UR5, 0x2, UPT ;  /* 0x000000020500788c */ /* 0x000fd2000bf05270 */
[----:B------:R-:W-:Y:S05]  /*1f00*/  BRA.U UP0, `(.L_x_36) ;  /* 0x0000000100047547 */ /* 0x000fea000b800000 */
[----:B------:R-:W-:Y:S05]  /*1f10*/  BPT.TRAP 0x1 ;  /* 0x000000040000795c */ /* 0x000fea0000300000 */
.L_x_36:
[----:B------:R-:W-:Y:S04]  /*1f20*/  BSSY.RECONVERGENT B0, `(.L_x_37) ;  /* 0x0000003000007945 */ /* 0x000fe80003800200 */
[----:B------:R-:W-:Y:S05]  /*1f30*/  @P2 BRA `(.L_x_38) ;  /* 0x0000000000042947 */ /* 0x000fea0003800000 */
[----:B------:R-:W-:Y:S05]  /*1f40*/  BPT.TRAP 0x1 ;  /* 0x000000040000795c */ /* 0x000fea0000300000 */
.L_x_38:
[----:B------:R-:W-:Y:S05]  /*1f50*/  BSYNC.RECONVERGENT B0 ;  /* 0x0000000000007941 */ /* 0x000fea0003800200 */
.L_x_37:
[----:B------:R-:W-:Y:S02]  /*1f60*/  UIADD3 UR5, UPT, UPT, UR4, 0x1, URZ ;  /* 0x0000000104057890 */ /* 0x000fe4000fffe0ff */
[----:B------:R-:W-:Y:S02]  /*1f70*/  UIADD3 UR14, UP1, UPT, UR28, 0x80, URZ ;  /* 0x000000801c0e7890 */ /* 0x000fe4000ff3e0ff */
[----:B------:R-:W-:Y:S02]  /*1f80*/  UISETP.NE.AND UP0, UPT, UR5, 0xd, UPT ;  /* 0x0000000d0500788c */ /* 0x000fe4000bf05270 */
[----:B------:R-:W-:Y:S02]  /*1f90*/  USHF.L.U32 UR18, UR13, 0x6, URZ ;  /* 0x000000060d127899 */ /* 0x000fe400080006ff */
[----:B------:R-:W-:Y:S02]  /*1fa0*/  USEL UR8, URZ, 0x1, UP0 ;  /* 0x00000001ff087887 */ /* 0x000fe40008000000 */
[----:B------:R-:W-:-:S02]  /*1fb0*/  USEL UR5, UR5, URZ, UP0 ;  /* 0x000000ff05057287 */ /* 0x000fc40008000000 */
[----:B------:R-:W-:Y:S02]  /*1fc0*/  UIADD3 UR22, UP0, UPT, UR28, 0x180, URZ ;  /* 0x000001801c167890 */ /* 0x000fe4000ff1e0ff */
[----:B------:R-:W-:Y:S01]  /*1fd0*/  LOP3.LUT R12, R12, UR8, RZ, 0x3c, !PT ;  /* 0x000000080c0c7c12 */ /* 0x000fe2000f8e3cff */
[----:B------:R-:W-:Y:S02]  /*1fe0*/  USHF.L.U32 UR8, UR4, 0xd, URZ ;  /* 0x0000000d04087899 */ /* 0x000fe400080006ff */
[----:B------:R-:W-:Y:S01]  /*1ff0*/  ULEA UR7, UR5, UR6, 0x3 ;  /* 0x0000000605077291 */ /* 0x000fe2000f8e18ff */
[----:B-1----:R-:W-:Y:S01]  /*2000*/  SHF.L.U32 R0, R12, 0x1f, RZ ;  /* 0x0000001f0c007819 */ /* 0x002fe200000006ff */
[----:B------:R-:W-:Y:S02]  /*2010*/  ULEA UR16, UR21, UR8, 0x1 ;  /* 0x0000000815107291 */ /* 0x000fe4000f8e08ff */
[----:B------:R-:W-:Y:S02]  /*2020*/  UIADD3.X UR15, UPT, UPT, URZ, UR29, URZ, UP1, !UPT ;  /* 0x0000001dff0f7290 */ /* 0x000fe40008ffe4ff */
[----:B------:R-:W-:-:S02]  /*2030*/  UIADD3 UR16, UPT, UPT, UR6, 0x3400, UR16 ;  /* 0x0000340006107890 */ /* 0x000fc4000fffe010 */
[----:B------:R-:W-:Y:S01]  /*2040*/  UIADD3 UR8, UPT, UPT, UR6, 0x1d400, UR8 ;  /* 0x0001d40006087890 */ /* 0x000fe2000fffe008 */
[----:B------:R3:W4:Y:S01]  /*2050*/  SYNCS.PHASECHK.TRANS64.TRYWAIT P0, [UR7+0x68], R0 ;  /* 0x00006800ff0075a7 */ /* 0x0007220008001107 */
[----:B------:R-:W-:Y:S01]  /*2060*/  UIADD3.X UR23, UPT, UPT, URZ, UR29, URZ, UP0, !UPT ;  /* 0x0000001dff177290 */ /* 0x000fe200087fe4ff */
[----:B------:R-:W-:Y:S01]  /*2070*/  UMOV UR4, 0x30000 ;  /* 0x0003000000047882 */ /* 0x000fe20000000000 */
[----:B------:R-:W-:Y:S01]  /*2080*/  UMOV UR30, 0x0 ;  /* 0x00000000001e7882 */ /* 0x000fe20000000000 */
[----:B------:R-:W-:Y:S01]  /*2090*/  UMOV UR31, 0x10000000 ;  /* 0x10000000001f7882 */ /* 0x000fe20000000000 */
[----:B------:R-:W-:Y:S01]  /*20a0*/  UMOV UR19, UR35 ;  /* 0x0000002300137c82 */ /* 0x000fe20008000000 */
[----:B------:R-:W-:Y:S01]  /*20b0*/  UMOV UR20, UR36 ;  /* 0x0000002400147c82 */ /* 0x000fe20008000000 */
[----:B------:R-:W-:Y:S01]  /*20c0*/  UMOV UR12, UR36 ;  /* 0x00000024000c7c82 */ /* 0x000fe20008000000 */
[----:B------:R-:W-:Y:S01]  /*20d0*/  UMOV UR9, UR17 ;  /* 0x0000001100097c82 */ /* 0x000fe20008000000 */
[----:B------:R-:W-:Y:S01]  /*20e0*/  UMOV UR10, UR18 ;  /* 0x00000012000a7c82 */ /* 0x000fe20008000000 */
[----:B------:R1:W-:Y:S01]  /*20f0*/  UTMALDG.3D.MULTICAST [UR16], [UR14], UR4, desc[UR30] ;  /* 0x00001e100e0073b4 */ /* 0x0003e20008011804 */
[----:B------:R-:W-:-:S04]  /*2100*/  UIADD3 UR13, UPT, UPT, UR13, 0x1, URZ ;  /* 0x000000010d0d7890 */ /* 0x000fc8000fffe0ff */
[----:B------:R-:W-:Y:S01]  /*2110*/  UISETP.NE.AND UP0, UPT, UR13, UR26, UPT ;  /* 0x0000001a0d00728c */ /* 0x000fe2000bf05270 */
[----:B------:R3:W-:Y:S01]  /*2120*/  UTMALDG.3D [UR8], [UR22], desc[UR30] ;  /* 0x00001e08160075b4 */ /* 0x0007e20008011000 */
[----:B-1----:R-:W-:-:S07]  /*2130*/  UMOV UR4, UR5 ;  /* 0x0000000500047c82 */ /* 0x002fce0008000000 */
[----:B---3--:R-:W-:Y:S05]  /*2140*/  BRA.U UP0, `(.L_x_39) ;  /* 0xfffffffd00487547 */ /* 0x008fea000b83ffff */
.L_x_33:
[C---:B------:R-:W-:Y:S01]  /*2150*/  LEA R3, R11.reuse, UR6, 0x3 ;  /* 0x000000060b037c11 */ /* 0x040fe2000f8e18ff */
[----:B------:R-:W-:Y:S01]  /*2160*/  NOP ;  /* 0x0000000000007918 */ /* 0x000fe20000000000 */
[----:B-1----:R-:W-:Y:S02]  /*2170*/  SHF.L.U32 R0, R10, 0x1f, RZ ;  /* 0x0000001f0a007819 */ /* 0x002fe400000006ff */
[----:B------:R-:W-:Y:S02]  /*2180*/  LEA R4, R11, UR6, 0x4 ;  /* 0x000000060b047c11 */ /* 0x000fe4000f8e20ff */
[----:B--2-4-:R-:W1:Y:S02]  /*2190*/  SYNCS.PHASECHK.TRANS64.TRYWAIT P0, [R3+URZ+0x110], R0 ;  /* 0x00011000030075a7 */ /* 0x014e6400080011ff */
[----:B-1----:R-:W-:Y:S05]  /*21a0*/  @!P0 BRA `(.L_x_40) ;  /* 0x0000005800b48947 */ /* 0x002fea0003800000 */
.L_x_135:
[----:B------:R-:W2:Y:S01]  /*21b0*/  LDS.128 R4, [R4+0x1a0] ;  /* 0x0001a00004047984 */ /* 0x000ea20000000c00 */
[----:B------:R-:W-:Y:S01]  /*21c0*/  UISETP.GE.AND UP0, UPT, UR40, 0x1, UPT ;  /* 0x000000012800788c */ /* 0x000fe2000bf06270 */
[----:B------:R-:W-:Y:S01]  /*21d0*/  @!PT LDS RZ, [RZ] ;  /* 0x00000000fffff984 */ /* 0x000fe20000000800 */
[----:B------:R-:W-:Y:S01]  /*21e0*/  @!PT LDS RZ, [RZ] ;  /* 0x00000000fffff984 */ /* 0x000fe20000000800 */
[----:B------:R-:W-:Y:S01]  /*21f0*/  @!PT LDS RZ, [RZ] ;  /* 0x00000000fffff984 */ /* 0x000fe20000000800 */
[----:B------:R-:W-:Y:S01]  /*2200*/  @!PT LDS RZ, [RZ] ;  /* 0x00000000fffff984 */ /* 0x000fe20000000800 */
[----:B------:R3:W-:Y:S06]  /*2210*/  MEMBAR.ALL.CTA ;  /* 0x0000000000007992 */ /* 0x0007ec0000008000 */
[----:B---3--:R-:W3:Y:S01]  /*2220*/  FENCE.VIEW.ASYNC.S ;  /* 0x00000000000073c6 */ /* 0x008ee20000000000 */
[----:B--2---:R-:W-:-:S13]  /*2230*/  LOP3.LUT P0, RZ, R6, 0x1, RZ, 0xc0, !PT ;  /* 0x0000000106ff7812 */ /* 0x004fda000780c0ff */
[----:B---3--:R-:W-:Y:S01]  /*2240*/  VOTEU.ANY UP1, P0 ;  /* 0x0000000000ff7886 */ /* 0x008fe20000020100 */
[----:B------:R-:W-:-:S13]  /*2250*/  PLOP3.LUT P0, PT, PT, PT, UP1, 0x80, 0x8 ;  /* 0x000000000008781c */ /* 0x000fda0003f0f018 */
[----:B-1----:R-:W-:Y:S02]  /*2260*/  @P0 LOP3.LUT R0, R5, 0xffff, RZ, 0xc0, !PT ;  /* 0x0000ffff05000812 */ /* 0x002fe400078ec0ff */
[----:B------:R-:W-:Y:S02]  /*2270*/  @P0 MOV R2, R4 ;  /* 0x0000000400020202 */ /* 0x000fe40000000f00 */
[----:B------:R-:W-:Y:S01]  /*2280*/  @P0 R2UR UR7, R0 ;  /* 0x00000000000702ca */ /* 0x000fe200000e0000 */
[----:B------:R-:W-:Y:S01]  /*2290*/  VIADD R0, R3, 0x120 ;  /* 0x0000012003007836 */ /* 0x000fe20000000000 */
[----:B------:R-:W-:Y:S02]  /*22a0*/  @P0 SHF.R.U32.HI R4, RZ, 0x10, R5 ;  /* 0x00000010ff040819 */ /* 0x000fe40000011605 */
[----:B------:R-:W-:Y:S02]  /*22b0*/  @P0 R2UR UR8, R2 ;  /* 0x00000000020802ca */ /* 0x000fe400000e0000 */
[----:B------:R-:W-:-:S02]  /*22c0*/  PRMT R0, RZ, 0x654, R0 ;  /* 0x00000654ff007816 */ /* 0x000fc40000000000 */
[----:B------:R-:W-:Y:S02]  /*22d0*/  @P0 R2UR UR4, R4 ;  /* 0x00000000040402ca */ /* 0x000fe400000e0000 */
[----:B------:R1:W-:Y:S03]  /*22e0*/  SYNCS.ARRIVE.TRANS64.RED.A1T0 RZ, [R0+URZ], RZ ;  /* 0x000000ff00ff79a7 */ /* 0x0003e600081004ff */
[----:B------:R-:W-:-:S04]  /*22f0*/  @UP1 UMOV UR27, UR7 ;  /* 0x00000007001b1c82 */ /* 0x000fc80008000000 */
[----:B------:R-:W-:-:S04]  /*2300*/  @UP1 UMOV UR37, UR8 ;  /* 0x0000000800251c82 */ /* 0x000fc80008000000 */
[----:B------:R-:W-:Y:S01]  /*2310*/  @UP1 UMOV UR36, UR4 ;  /* 0x0000000400241c82 */ /* 0x000fe20008000000 */
[----:B------:R-:W-:Y:S05]  /*2320*/  BRA.U !UP0, `(.L_x_41) ;  /* 0x0000000108d47547 */ /* 0x000fea000b800000 */
[----:B------:R-:W2:Y:S01]  /*2330*/  LDCU.128 UR12, c[0x0][0xb10] ;  /* 0x00016200ff0c77ac */ /* 0x000ea20008000c00 */
[----:B------:R-:W3:Y:S01]  /*2340*/  LDCU UR26, c[0x0][0xb20] ;  /* 0x00016400ff1a77ac */ /* 0x000ee20008000800 */
[----:B------:R-:W4:Y:S01]  /*2350*/  LDCU UR20, c[0x0][0xb0c] ;  /* 0x00016180ff1477ac */ /* 0x000f220008000800 */
[----:B------:R-:W1:Y:S01]  /*2360*/  LDCU.64 UR10, c[0x0][0xb28] ;  /* 0x00016500ff0a77ac */ /* 0x000e620008000a00 */
[----:B------:R-:W-:Y:S02]  /*2370*/  UISETP.NE.AND UP3, UPT, UR40, 0x1, UPT ;  /* 0x000000012800788c */ /* 0x000fe4000bf65270 */
[----:B--2---:R-:W-:Y:S02]  /*2380*/  UIMAD.WIDE.U32 UR16, UR38, UR15, URZ ;  /* 0x0000000f261072a5 */ /* 0x004fe4000f8e00ff */
[----:B------:R-:W-:Y:S02]  /*2390*/  UIMAD.WIDE.U32 UR8, UR39, UR12, URZ ;  /* 0x0000000c270872a5 */ /* 0x000fe4000f8e00ff */
[----:B------:R-:W-:-:S02]  /*23a0*/  UISETP.NE.AND UP0, UPT, UR14, 0x1, UPT ;  /* 0x000000010e00788c */ /* 0x000fc4000bf05270 */
[----:B------:R-:W-:Y:S01]  /*23b0*/  UIMAD.WIDE.U32 UR22, UR27, UR15, URZ ;  /* 0x0000000f1b1672a5 */ /* 0x000fe2000f8e00ff */
[----:B------:R-:W-:Y:S02]  /*23c0*/  UMOV UR16, UR17 ;  /* 0x0000001100107c82 */ /* 0x000fe40008000000 */
[----:B------:R-:W-:Y:S01]  /*23d0*/  UMOV UR8, UR9 ;  /* 0x0000000900087c82 */ /* 0x000fe20008000000 */
[----:B---3--:R-:W-:Y:S02]  /*23e0*/  USHF.R.U32.HI UR16, URZ, UR26, UR16 ;  /* 0x0000001aff107299 */ /* 0x008fe40008011610 */
[----:B----4-:R-:W-:Y:S02]  /*23f0*/  UISETP.NE.AND UP2, UPT, UR20, 0x1, UPT ;  /* 0x000000011400788c */ /* 0x010fe4000bf45270 */
[----:B------:R-:W-:Y:S02]  /*2400*/  USHF.R.U32.HI UR8, URZ, UR13, UR8 ;  /* 0x0000000dff087299 */ /* 0x000fe40008011608 */
[----:B------:R-:W-:-:S02]  /*2410*/  USEL UR7, UR38, UR16, !UP0 ;  /* 0x0000001026077287 */ /* 0x000fc4000c000000 */
[----:B------:R-:W-:Y:S02]  /*2420*/  USEL UR8, UR39, UR8, !UP2 ;  /* 0x0000000827087287 */ /* 0x000fe4000d000000 */
[----:B-1----:R-:W-:Y:S01]  /*2430*/  UIMAD.WIDE.U32 UR16, UR7, UR10, URZ ;  /* 0x0000000a071072a5 */ /* 0x002fe2000f8e00ff */
[----:B------:R-:W-:Y:S01]  /*2440*/  UMOV UR4, UR23 ;  /* 0x0000001700047c82 */ /* 0x000fe20008000000 */
[----:B------:R-:W-:Y:S02]  /*2450*/  UIMAD.WIDE.U32 UR18, UR37, UR12, URZ ;  /* 0x0000000c251272a5 */ /* 0x000fe4000f8e00ff */
[----:B------:R-:W-:-:S03]  /*2460*/  UIMAD.WIDE.U32 UR22, UR8, UR10, URZ ;  /* 0x0000000a081672a5 */ /* 0x000fc6000f8e00ff */
[----:B------:R-:W-:Y:S01]  /*2470*/  UMOV UR16, UR17 ;  /* 0x0000001100107c82 */ /* 0x000fe20008000000 */
[----:B------:R-:W-:Y:S02]  /*2480*/  USHF.R.U32.HI UR4, URZ, UR26, UR4 ;  /* 0x0000001aff047299 */ /* 0x000fe40008011604 */
[----:B------:R-:W-:Y:S01]  /*2490*/  @UP3 USHF.R.U32.HI UR7, URZ, UR11, UR16 ;  /* 0x0000000bff073299 */ /* 0x000fe20008011610 */
[----:B------:R-:W-:Y:S01]  /*24a0*/  UMOV UR18, UR19 ;  /* 0x0000001300127c82 */ /* 0x000fe20008000000 */
[----:B------:R-:W-:Y:S01]  /*24b0*/  UMOV UR22, UR23 ;  /* 0x0000001700167c82 */ /* 0x000fe20008000000 */
[----:B------:R-:W-:Y:S02]  /*24c0*/  USHF.R.U32.HI UR13, URZ, UR13, UR18 ;  /* 0x0000000dff0d7299 */ /* 0x000fe40008011612 */
[----:B------:R-:W-:Y:S02]  /*24d0*/  USEL UR4, UR27, UR4, !UP0 ;  /* 0x000000041b047287 */ /* 0x000fe4000c000000 */
[----:B------:R-:W-:-:S02]  /*24e0*/  @UP3 USHF.R.U32.HI UR8, URZ, UR11, UR22 ;  /* 0x0000000bff083299 */ /* 0x000fc40008011616 */
[----:B------:R-:W-:Y:S02]  /*24f0*/  UIMAD UR9, UR40, UR7, URZ ;  /* 0x00000007280972a4 */ /* 0x000fe4000f8e02ff */
[----:B------:R-:W-:Y:S02]  /*2500*/  USEL UR7, UR37, UR13, !UP2 ;  /* 0x0000000d25077287 */ /* 0x000fe4000d000000 */
[----:B------:R-:W-:Y:S02]  /*2510*/  UIMAD UR12, UR40, UR8, URZ ;  /* 0x00000008280c72a4 */ /* 0x000fe4000f8e02ff */
[----:B------:R-:W-:Y:S02]  /*2520*/  UISETP.GE.AND UP0, UPT, UR4, UR9, UPT ;  /* 0x000000090400728c */ /* 0x000fe4000bf06270 */
[----:B------:R-:W-:Y:S02]  /*2530*/  UIMAD.WIDE.U32 UR16, UR4, UR10, URZ ;  /* 0x0000000a041072a5 */ /* 0x000fe4000f8e00ff */
[----:B------:R-:W-:-:S02]  /*2540*/  UISETP.GE.OR UP0, UPT, UR7, UR12, UP0 ;  /* 0x0000000c0700728c */ /* 0x000fc40008706670 */
        /* <DEDUP_REMOVED lines=19> */
.L_x_41:
[----:B------:R-:W2:Y:S02]  /*2680*/  LDCU UR4, c[0x0][0xb30] ;  /* 0x00016600ff0477ac */ /* 0x000ea40008000800 */
[----:B--2---:R-:W-:-:S09]  /*2690*/  UISETP.NE.AND UP0, UPT, UR4, 0x1, UPT ;  /* 0x000000010400788c */ /* 0x004fd2000bf05270 */
[----:B------:R-:W-:Y:S05]  /*26a0*/  BRA.U UP0, `(.L_x_42) ;  /* 0x0000000100447547 */ /* 0x000fea000b800000 */
[----:B------:R-:W2:Y:S01]  /*26b0*/  LDCU.128 UR12, c[0x0][0xb10] ;  /* 0x00016200ff0c77ac */ /* 0x000ea20008000c00 */
[----:B------:R-:W3:Y:S01]  /*26c0*/  LDCU UR16, c[0x0][0xb0c] ;  /* 0x00016180ff1077ac */ /* 0x000ee20008000800 */
[----:B------:R-:W4:Y:S01]  /*26d0*/  LDCU UR17, c[0x0][0xb20] ;  /* 0x00016400ff1177ac */ /* 0x000f220008000800 */
[----:B--2---:R-:W-:Y:S02]  /*26e0*/  UIMAD.WIDE.U32 UR10, UR37, UR12, URZ ;  /* 0x0000000c250a72a5 */ /* 0x004fe4000f8e00ff */
[----:B------:R-:W-:Y:S02]  /*26f0*/  UIMAD.WIDE.U32 UR8, UR27, UR15, URZ ;  /* 0x0000000f1b0872a5 */ /* 0x000fe4000f8e00ff */
[----:B---3--:R-:W-:Y:S02]  /*2700*/  UISETP.NE.AND UP2, UPT, UR16, 0x1, UPT ;  /* 0x000000011000788c */ /* 0x008fe4000bf45270 */
[----:B------:R-:W-:Y:S01]  /*2710*/  UISETP.NE.AND UP0, UPT, UR14, 0x1, UPT ;  /* 0x000000010e00788c */ /* 0x000fe2000bf05270 */
[----:B------:R-:W-:-:S02]  /*2720*/  UMOV UR7, UR11 ;  /* 0x0000000b00077c82 */ /* 0x000fc40008000000 */
[----:B------:R-:W-:Y:S01]  /*2730*/  UMOV UR4, UR9 ;  /* 0x0000000900047c82 */ /* 0x000fe20008000000 */
[----:B------:R-:W-:Y:S02]  /*2740*/  USHF.R.U32.HI UR7, URZ, UR13, UR7 ;  /* 0x0000000dff077299 */ /* 0x000fe40008011607 */
[----:B----4-:R-:W-:Y:S02]  /*2750*/  USHF.R.U32.HI UR4, URZ, UR17, UR4 ;  /* 0x00000011ff047299 */ /* 0x010fe40008011604 */
[----:B------:R-:W-:Y:S02]  /*2760*/  USEL UR7, UR37, UR7, !UP2 ;  /* 0x0000000725077287 */ /* 0x000fe4000d000000 */
[----:B------:R-:W-:-:S04]  /*2770*/  USEL UR4, UR27, UR4, !UP0 ;  /* 0x000000041b047287 */ /* 0x000fc8000c000000 */
[----:B------:R-:W-:Y:S02]  /*2780*/  UIADD3 UR8, UPT, UPT, UR7, -UR4, URZ ;  /* 0x8000000407087290 */ /* 0x000fe4000fffe0ff */
[----:B------:R-:W-:Y:S02]  /*2790*/  UIADD3 UR4, UPT, UPT, -UR7, UR4, URZ ;  /* 0x0000000407047290 */ /* 0x000fe4000fffe1ff */
[----:B------:R-:W-:Y:S02]  /*27a0*/  UIMAD UR27, UR8, UR14, UR27 ;  /* 0x0000000e081b72a4 */ /* 0x000fe4000f8e021b */
[----:B------:R-:W-:-:S12]  /*27b0*/  UIMAD UR37, UR4, UR16, UR37 ;  /* 0x00000010042572a4 */ /* 0x000fd8000f8e0225 */
.L_x_42:
[----:B------:R-:W-:Y:S01]  /*27c0*/  VIADD R11, R11, 0x1 ;  /* 0x000000010b0b7836 */ /* 0x000fe20000000000 */
[----:B------:R-:W-:Y:S02]  /*27d0*/  R2UR UR7, R48 ;  /* 0x00000000300772ca */ /* 0x000fe400000e0000 */
[----:B------:R-:W-:Y:S02]  /*27e0*/  R2UR UR4, R47 ;  /* 0x000000002f0472ca */ /* 0x000fe400000e0000 */
[C---:B------:R-:W-:Y:S02]  /*27f0*/  ISETP.NE.AND P0, PT, R11.reuse, 0x2, PT ;  /* 0x000000020b00780c */ /* 0x040fe40003f05270 */
[----:B------:R-:W-:Y:S02]  /*2800*/  PLOP3.LUT P1, PT, PT, PT, PT, 0x80, 0x8 ;  /* 0x000000000008781c */ /* 0x000fe40003f2f070 */
[----:B-1----:R-:W-:Y:S02]  /*2810*/  SEL R0, RZ, 0x1, P0 ;  /* 0x00000001ff007807 */ /* 0x002fe40000000000 */
[----:B------:R-:W-:-:S02]  /*2820*/  SEL R11, R11, RZ, P0 ;  /* 0x000000ff0b0b7207 */ /* 0x000fc40000000000 */
[----:B------:R-:W-:Y:S01]  /*2830*/  LOP3.LUT R10, R10, R0, RZ, 0x3c, !PT ;  /* 0x000000000a0a7212 */ /* 0x000fe200078e3cff */
[----:B------:R-:W-:Y:S02]  /*2840*/  UIADD3 UR26, UPT, UPT, UR37, UR7, URZ ;  /* 0x00000007251a7290 */ /* 0x000fe4000fffe0ff */
[----:B------:R-:W-:Y:S01]  /*2850*/  UIADD3 UR30, UPT, UPT, UR27, UR4, URZ ;  /* 0x000000041b1e7290 */ /* 0x000fe2000fffe0ff */
[----:B------:R-:W-:Y:S11]  /*2860*/  BRA.U UP1, `(.L_x_43) ;  /* 0xfffffff1013c7547 */ /* 0x000ff6000b83ffff */
[----:B------:R-:W-:Y:S01]  /*2870*/  UIADD3 UR7, UPT, UPT, UR6, 0x68, URZ ;  /* 0x0000006806077890 */ /* 0x000fe2000fffe0ff */
[----:B------:R-:W-:-:S03]  /*2880*/  SHF.L.U32 R2, R12, 0x1f, RZ ;  /* 0x0000001f0c027819 */ /* 0x000fc600000006ff */
[----:B------:R-:W-:-:S09]  /*2890*/  ULEA UR4, UR5, UR7, 0x3 ;  /* 0x0000000705047291 */ /* 0x000fd2000f8e18ff */
[----:B------:R-:W1:Y:S02]  /*28a0*/  SYNCS.PHASECHK.TRANS64.TRYWAIT P0, [UR4], R2 ;  /* 0x00000002ff0075a7 */ /* 0x000e640008001104 */
[----:B-1----:R-:W-:Y:S05]  /*28b0*/  @!P0 BRA `(.L_x_44) ;  /* 0x0000005400048947 */ /* 0x002fea0003800000 */
.L_x_137:
[----:B------:R-:W-:-:S04]  /*28c0*/  UIADD3 UR4, UPT, UPT, UR5, 0x1, URZ ;  /* 0x0000000105047890 */ /* 0x000fc8000fffe0ff */
[----:B------:R-:W-:-:S04]  /*28d0*/  UISETP.NE.AND UP0, UPT, UR4, 0xd, UPT ;  /* 0x0000000d0400788c */ /* 0x000fc8000bf05270 */
[----:B------:R-:W-:Y:S02]  /*28e0*/  USEL UR6, URZ, 0x1, UP0 ;  /* 0x00000001ff067887 */ /* 0x000fe40008000000 */
[----:B------:R-:W-:-:S04]  /*28f0*/  USEL UR4, UR4, URZ, UP0 ;  /* 0x000000ff04047287 */ /* 0x000fc80008000000 */
[----:B------:R-:W-:Y:S01]  /*2900*/  ULEA UR5, UR4, UR7, 0x3 ;  /* 0x0000000704057291 */ /* 0x000fe2000f8e18ff */
[----:B-1----:R-:W-:-:S04]  /*2910*/  LOP3.LUT R2, R12, UR6, RZ, 0x3c, !PT ;  /* 0x000000060c027c12 */ /* 0x002fc8000f8e3cff */
[----:B------:R-:W-:-:S04]  /*2920*/  SHF.L.U32 R3, R2, 0x1f, RZ ;  /* 0x0000001f02037819 */ /* 0x000fc800000006ff */
[----:B------:R-:W1:Y:S02]  /*2930*/  SYNCS.PHASECHK.TRANS64.TRYWAIT P0, [UR5], R3 ;  /* 0x00000003ff0075a7 */ /* 0x000e640008001105 */
[----:B-1----:R-:W-:Y:S05]  /*2940*/  @!P0 BRA `(.L_x_45) ;  /* 0x0000005000f88947 */ /* 0x002fea0003800000 */
.L_x_139:
[----:B------:R-:W-:-:S04]  /*2950*/  UIADD3 UR4, UPT, UPT, UR4, 0x1, URZ ;  /* 0x0000000104047890 */ /* 0x000fc8000fffe0ff */
[----:B------:R-:W-:-:S04]  /*2960*/  UISETP.NE.AND UP0, UPT, UR4, 0xd, UPT ;  /* 0x0000000d0400788c */ /* 0x000fc8000bf05270 */
[----:B------:R-:W-:Y:S02]  /*2970*/  USEL UR6, URZ, 0x1, UP0 ;  /* 0x00000001ff067887 */ /* 0x000fe40008000000 */
[----:B------:R-:W-:-:S04]  /*2980*/  USEL UR4, UR4, URZ, UP0 ;  /* 0x000000ff04047287 */ /* 0x000fc80008000000 */
[----:B------:R-:W-:Y:S01]  /*2990*/  ULEA UR5, UR4, UR7, 0x3 ;  /* 0x0000000704057291 */ /* 0x000fe2000f8e18ff */
[----:B------:R-:W-:-:S04]  /*29a0*/  LOP3.LUT R2, R2, UR6, RZ, 0x3c, !PT ;  /* 0x0000000602027c12 */ /* 0x000fc8000f8e3cff */
[----:B-1----:R-:W-:-:S04]  /*29b0*/  SHF.L.U32 R3, R2, 0x1f, RZ ;  /* 0x0000001f02037819 */ /* 0x002fc800000006ff */
[----:B------:R-:W1:Y:S02]  /*29c0*/  SYNCS.PHASECHK.TRANS64.TRYWAIT P0, [UR5], R3 ;  /* 0x00000003ff0075a7 */ /* 0x000e640008001105 */
[----:B-1----:R-:W-:Y:S05]  /*29d0*/  @!P0 BRA `(.L_x_46) ;  /* 0x0000005000ec8947 */ /* 0x002fea0003800000 */
.L_x_141:
        /* <DEDUP_REMOVED lines=9> */
.L_x_143:
        /* <DEDUP_REMOVED lines=9> */
.L_x_145:
        /* <DEDUP_REMOVED lines=9> */
.L_x_147:
        /* <DEDUP_REMOVED lines=9> */
.L_x_149:
        /* <DEDUP_REMOVED lines=9> */
.L_x_151:
        /* <DEDUP_REMOVED lines=9> */
.L_x_153:
        /* <DEDUP_REMOVED lines=9> */
.L_x_155:
        /* <DEDUP_REMOVED lines=9> */
.L_x_157:
        /* <DEDUP_REMOVED lines=9> */
.L_x_159:
[----:B------:R-:W-:-:S04]  /*2ef0*/  UIADD3 UR4, UPT, UPT, UR4, 0x1, URZ ;  /* 0x0000000104047890 */ /* 0x000fc8000fffe0ff */
[----:B------:R-:W-:-:S04]  /*2f00*/  UISETP.NE.AND UP0, UPT, UR4, 0xd, UPT ;  /* 0x0000000d0400788c */ /* 0x000fc8000bf05270 */
[----:B------:R-:W-:Y:S02]  /*2f10*/  USEL UR5, URZ, 0x1, UP0 ;  /* 0x00000001ff057887 */ /* 0x000fe40008000000 */
[----:B------:R-:W-:-:S04]  /*2f20*/  USEL UR4, UR4, URZ, UP0 ;  /* 0x000000ff04047287 */ /* 0x000fc80008000000 */
[----:B------:R-:W-:Y:S01]  /*2f30*/  ULEA UR4, UR4, UR7, 0x3 ;  /* 0x0000000704047291 */ /* 0x000fe2000f8e18ff */
[----:B------:R-:W-:-:S04]  /*2f40*/  LOP3.LUT R2, R2, UR5, RZ, 0x3c, !PT ;  /* 0x0000000502027c12 */ /* 0x000fc8000f8e3cff */
[----:B------:R-:W-:Y:S01]  /*2f50*/  SHF.L.U32 R2, R2, 0x1f, RZ ;  /* 0x0000001f02027819 */ /* 0x000fe200000006ff */
[----:B-1----:R-:W-:-:S07]  /*2f60*/  IMAD.U32 R0, RZ, RZ, UR4 ;  /* 0x00000004ff007e24 */ /* 0x002fce000f8e00ff */
.L_x_56:
[----:B-1----:R1:W2:Y:S02]  /*2f70*/  SYNCS.PHASECHK.TRANS64.TRYWAIT P0, [R0+URZ], R2 ;  /* 0x00000002000075a7 */ /* 0x0022a400080011ff */
[----:B--2---:R-:W-:Y:S05]  /*2f80*/  @!P0 NANOSLEEP.SYNCS 0x989680 ;  /* 0x009896800000895d */ /* 0x004fea0003900000 */
[----:B------:R-:W2:Y:S02]  /*2f90*/  @!P0 SYNCS.PHASECHK.TRANS64 P0, [R0+URZ], R2 ;  /* 0x00000002000085a7 */ /* 0x000ea400080010ff */
[----:B--2---:R-:W-:Y:S05]  /*2fa0*/  @P0 EXIT ;  /* 0x000000000000094d */ /* 0x004fea0003800000 */
[----:B------:R-:W-:Y:S05]  /*2fb0*/  BRA `(.L_x_56) ;  /* 0xfffffffc00ec7947 */ /* 0x000fea000383ffff */
.L_x_23:
[----:B------:R-:W-:-:S04]  /*2fc0*/  UISETP.NE.AND UP0, UPT, UR54, URZ, UPT ;  /* 0x000000ff3600728c */ /* 0x000fc8000bf05270 */
[----:B------:R-:W-:-:S09]  /*2fd0*/  UISETP.NE.OR UP0, UPT, UR22, 0x1, UP0 ;  /* 0x000000011600788c */ /* 0x000fd20008705670 */
[----:B------:R-:W-:Y:S05]  /*2fe0*/  BRA.U UP0, `(.L_x_57) ;  /* 0x0000000500487547 */ /* 0x000fea000b800000 */
[----:B------:R-:W-:Y:S01]  /*2ff0*/  ISETP.GE.U32.AND P2, PT, R0, 0x2, PT ;  /* 0x000000020000780c */ /* 0x000fe20003f46070 */
[----:B------:R-:W-:Y:S01]  /*3000*/  IMAD.MOV.U32 R12, RZ, RZ, 0x1 ;  /* 0x00000001ff0c7424 */ /* 0x000fe200078e00ff */
[----:B------:R-:W-:Y:S02]  /*3010*/  CS2R R10, SRZ ;  /* 0x00000000000a7805 */ /* 0x000fe4000001ff00 */
[----:B------:R-:W-:Y:S01]  /*3020*/  CS2R R8, SRZ ;  /* 0x0000000000087805 */ /* 0x000fe2000001ff00 */
[----:B------:R-:W-:Y:S01]  /*3030*/  UMOV UR6, 0x400 ;  /* 0x0000040000067882 */ /* 0x000fe20000000000 */
[----:B------:R-:W-:Y:S01]  /*3040*/  UMOV UR5, URZ ;  /* 0x000000ff00057c82 */ /* 0x000fe20008000000 */
[----:B------:R-:W-:-:S12]  /*3050*/  ULEA UR6, UR54, UR6, 0x18 ;  /* 0x0000000636067291 */ /* 0x000fd8000f8ec0ff */
.L_x_61:
[----:B------:R-:W-:Y:S02]  /*3060*/  LEA R2, R8, UR6, 0x3 ;  /* 0x0000000608027c11 */ /* 0x000fe4000f8e18ff */
[----:B------:R-:W-:-:S03]  /*3070*/  SHF.L.U32 R4, R9, 0x1f, RZ ;  /* 0x0000001f09047819 */ /* 0x000fc600000006ff */
[----:B------:R-:W-:Y:S01]  /*3080*/  VIADD R5, R2, 0x180 ;  /* 0x0000018002057836 */ /* 0x000fe20000000000 */
[----:B------:R-:W1:Y:S02]  /*3090*/  SYNCS.PHASECHK.TRANS64.TRYWAIT P0, [R2+URZ+0x170], R4 ;  /* 0x00017004020075a7 */ /* 0x000e6400080011ff */
[----:B-1----:R-:W-:Y:S05]  /*30a0*/  @!P0 BRA `(.L_x_58) ;  /* 0x0000005000288947 */ /* 0x002fea0003800000 */
.L_x_160:
[----:B------:R-:W-:Y:S01]  /*30b0*/  ULEA UR4, UR5, UR6, 0x3 ;  /* 0x0000000605047291 */ /* 0x000fe2000f8e18ff */
[----:B-1----:R-:W-:Y:S01]  /*30c0*/  PRMT R2, RZ, 0x654, R5 ;  /* 0x00000654ff027816 */ /* 0x002fe20000000005 */
[----:B------:R-:W-:Y:S01]  /*30d0*/  @!P2 IMAD.MOV.U32 R4, RZ, RZ, 0x10 ;  /* 0x00000010ff04a424 */ /* 0x000fe200078e00ff */
[----:B------:R-:W-:Y:S01]  /*30e0*/  SHF.L.U32 R5, R12, 0x1f, RZ ;  /* 0x0000001f0c057819 */ /* 0x000fe200000006ff */
[----:B------:R-:W-:Y:S01]  /*30f0*/  UIADD3 UR7, UPT, UPT, UR4, 0x110, URZ ;  /* 0x0000011004077890 */ /* 0x000fe2000fffe0ff */
[----:B------:R1:W-:Y:S05]  /*3100*/  SYNCS.ARRIVE.TRANS64.RED.A1T0 RZ, [R2+URZ], RZ ;  /* 0x000000ff02ff79a7 */ /* 0x0003ea00081004ff */
[----:B------:R-:W-:Y:S01]  /*3110*/  IMAD.U32 R6, RZ, RZ, UR7 ;  /* 0x00000007ff067e24 */ /* 0x000fe2000f8e00ff */
[----:B------:R-:W2:Y:S04]  /*3120*/  SYNCS.PHASECHK.TRANS64.TRYWAIT P0, [UR4+0x120], R5 ;  /* 0x00012005ff0075a7 */ /* 0x000ea80008001104 */
[----:B------:R-:W-:Y:S01]  /*3130*/  PRMT R6, R0, 0x654, R6 ;  /* 0x0000065400067816 */ /* 0x000fe20000000006 */
[----:B-12---:R-:W-:Y:S06]  /*3140*/  @!P0 BRA `(.L_x_59) ;  /* 0x0000005000148947 */ /* 0x006fec0003800000 */
.L_x_162:
[----:B------:R-:W-:Y:S01]  /*3150*/  ULEA UR8, UR5, UR6, 0x4 ;  /* 0x0000000605087291 */ /* 0x000fe2000f8e20ff */
[----:B------:R-:W-:Y:S01]  /*3160*/  SEL R3, R6, R3, !P2 ;  /* 0x0000000306037207 */ /* 0x000fe20005000000 */
[----:B------:R-:W-:Y:S01]  /*3170*/  UIADD3 UR9, UPT, UPT, UR4, 0x110, URZ ;  /* 0x0000011004097890 */ /* 0x000fe2000fffe0ff */
[----:B-1----:R-:W-:Y:S01]  /*3180*/  LEA R2, R11, UR6, 0x3 ;  /* 0x000000060b027c11 */ /* 0x002fe2000f8e18ff */
[----:B------:R-:W-:Y:S01]  /*3190*/  UIADD3 UR8, UPT, UPT, UR8, 0x1a0, URZ ;  /* 0x000001a008087890 */ /* 0x000fe2000fffe0ff */
[----:B------:R1:W-:Y:S01]  /*31a0*/  @!P2 SYNCS.ARRIVE.TRANS64.RED RZ, [R3+URZ], R4 ;  /* 0x0000000403ffa9a7 */ /* 0x0003e200080004ff */
[----:B------:R-:W-:Y:S01]  /*31b0*/  UIADD3 UR4, UPT, UPT, UR5, 0x1, URZ ;  /* 0x0000000105047890 */ /* 0x000fe2000fffe0ff */
[----:B------:R-:W-:-:S03]  /*31c0*/  VIADD R8, R8, 0x1 ;  /* 0x0000000108087836 */ /* 0x000fc60000000000 */
[----:B------:R-:W-:Y:S02]  /*31d0*/  UISETP.NE.AND UP0, UPT, UR4, 0x2, UPT ;  /* 0x000000020400788c */ /* 0x000fe4000bf05270 */
[----:B------:R-:W-:Y:S01]  /*31e0*/  ISETP.NE.AND P0, PT, R8, 0x2, PT ;  /* 0x000000020800780c */ /* 0x000fe20003f05270 */
[----:B------:R-:W-:Y:S06]  /*31f0*/  UGETNEXTWORKID.BROADCAST [UR8], [UR9] ;  /* 0x00000000080073ca */ /* 0x000fec0008000100 */
[----:B------:R-:W-:Y:S02]  /*3200*/  USEL UR7, URZ, 0x1, UP0 ;  /* 0x00000001ff077887 */ /* 0x000fe40008000000 */
[----:B------:R-:W-:-:S04]  /*3210*/  USEL UR5, UR4, URZ, UP0 ;  /* 0x000000ff04057287 */ /* 0x000fc80008000000 */
[----:B------:R-:W-:Y:S02]  /*3220*/  LOP3.LUT R12, R12, UR7, RZ, 0x3c, !PT ;  /* 0x000000070c0c7c12 */ /* 0x000fe4000f8e3cff */
[----:B-1----:R-:W-:-:S04]  /*3230*/  SHF.L.U32 R4, R10, 0x1f, RZ ;  /* 0x0000001f0a047819 */ /* 0x002fc800000006ff */
[----:B------:R-:W1:Y:S02]  /*3240*/  SYNCS.PHASECHK.TRANS64.TRYWAIT P1, [R2+URZ+0x110], R4 ;  /* 0x00011004020075a7 */ /* 0x000e6400080211ff */
[----:B-1----:R-:W-:Y:S05]  /*3250*/  @!P1 BRA `(.L_x_60) ;  /* 0x0000004c00e89947 */ /* 0x002fea0003800000 */
.L_x_163:
[C---:B-1----:R-:W-:Y:S01]  /*3260*/  LEA R4, R11.reuse, UR6, 0x4 ;  /* 0x000000060b047c11 */ /* 0x042fe2000f8e20ff */
[----:B------:R-:W-:Y:S01]  /*3270*/  VIADD R2, R2, 0x120 ;  /* 0x0000012002027836 */ /* 0x000fe20000000000 */
[----:B------:R-:W-:Y:S01]  /*3280*/  SEL R8, R8, RZ, P0 ;  /* 0x000000ff08087207 */ /* 0x000fe20000000000 */
[----:B------:R-:W-:-:S03]  /*3290*/  VIADD R11, R11, 0x1 ;  /* 0x000000010b0b7836 */ /* 0x000fc60000000000 */
[----:B------:R-:W1:Y:S01]  /*32a0*/  LDS.128 R4, [R4+0x1a0] ;  /* 0x0001a00004047984 */ /* 0x000e620000000c00 */
[----:B------:R-:W-:Y:S02]  /*32b0*/  PRMT R2, RZ, 0x654, R2 ;  /* 0x00000654ff027816 */ /* 0x000fe40000000002 */
[C---:B------:R-:W-:Y:S01]  /*32c0*/  ISETP.NE.AND P1, PT, R11.reuse, 0x2, PT ;  /* 0x000000020b00780c */ /* 0x040fe20003f25270 */
[----:B------:R-:W-:Y:S01]  /*32d0*/  @!PT LDS RZ, [RZ] ;  /* 0x00000000fffff984 */ /* 0x000fe20000000800 */
[----:B------:R-:W-:Y:S01]  /*32e0*/  @!PT LDS RZ, [RZ] ;  /* 0x00000000fffff984 */ /* 0x000fe20000000800 */
[----:B------:R-:W-:Y:S01]  /*32f0*/  @!PT LDS RZ, [RZ] ;  /* 0x00000000fffff984 */ /* 0x000fe20000000800 */
[----:B------:R-:W-:Y:S01]  /*3300*/  @!PT LDS RZ, [RZ] ;  /* 0x00000000fffff984 */ /* 0x000fe20000000800 */
[----:B------:R2:W-:Y:S06]  /*3310*/  MEMBAR.ALL.CTA ;  /* 0x0000000000007992 */ /* 0x0005ec0000008000 */
[----:B--2---:R-:W2:Y:S01]  /*3320*/  FENCE.VIEW.ASYNC.S ;  /* 0x00000000000073c6 */ /* 0x004ea20000000000 */
[----:B------:R-:W-:Y:S01]  /*3330*/  SEL R11, R11, RZ, P1 ;  /* 0x000000ff0b0b7207 */ /* 0x000fe20000800000 */
[----:B--2---:R2:W-:Y:S01]  /*3340*/  SYNCS.ARRIVE.TRANS64.RED.A1T0 RZ, [R2+URZ], RZ ;  /* 0x000000ff02ff79a7 */ /* 0x0045e200081004ff */
[----:B-1----:R-:W-:-:S02]  /*3350*/  LOP3.LUT P3, RZ, R6, 0x1, RZ, 0xc0, !PT ;  /* 0x0000000106ff7812 */ /* 0x002fc4000786c0ff */
[----:B------:R-:W-:-:S04]  /*3360*/  SEL R4, RZ, 0x1, P1 ;  /* 0x00000001ff047807 */ /* 0x000fc80000800000 */
[----:B------:R-:W-:Y:S02]  /*3370*/  LOP3.LUT R10, R10, R4, RZ, 0x3c, !PT ;  /* 0x000000040a0a7212 */ /* 0x000fe400078e3cff */
[----:B--2---:R-:W-:-:S04]  /*3380*/  SEL R2, RZ, 0x1, P0 ;  /* 0x00000001ff027807 */ /* 0x004fc80000000000 */
[----:B------:R-:W-:Y:S01]  /*3390*/  LOP3.LUT R9, R9, R2, RZ, 0x3c, !PT ;  /* 0x0000000209097212 */ /* 0x000fe200078e3cff */
[----:B------:R-:W-:Y:S06]  /*33a0*/  @P3 BRA `(.L_x_61) ;  /* 0xfffffffc002c3947 */ /* 0x000fec000383ffff */
[----:B------:R-:W-:Y:S01]  /*33b0*/  ULEA UR4, UR5, UR6, 0x3 ;  /* 0x0000000605047291 */ /* 0x000fe2000f8e18ff */
[----:B------:R-:W-:-:S08]  /*33c0*/  SHF.L.U32 R2, R12, 0x1f, RZ ;  /* 0x0000001f0c027819 */ /* 0x000fd000000006ff */
[----:B------:R-:W1:Y:S02]  /*33d0*/  SYNCS.PHASECHK.TRANS64 P0, [UR4+0x120], R2 ;  /* 0x00012002ff0075a7 */ /* 0x000e640008001004 */
[----:B-1----:R-:W-:Y:S05]  /*33e0*/  @P0 BRA `(.L_x_62) ;  /* 0x0000000000080947 */ /* 0x002fea0003800000 */
[----:B------:R-:W1:Y:S02]  /*33f0*/  SYNCS.PHASECHK.TRANS64.TRYWAIT P0, [UR4+0x120], R2 ;  /* 0x00012002ff0075a7 */ /* 0x000e640008001104 */
[----:B-1----:R-:W-:Y:S05]  /*3400*/  @!P0 BRA `(.L_x_63) ;  /* 0x0000004c00908947 */ /* 0x002fea0003800000 */
.L_x_62:
[----:B------:R-:W-:-:S04]  /*3410*/  UIADD3 UR7, UPT, UPT, UR5, 0x1, URZ ;  /* 0x0000000105077890 */ /* 0x000fc8000fffe0ff */
[----:B------:R-:W-:-:S04]  /*3420*/  UISETP.NE.AND UP0, UPT, UR7, 0x2, UPT ;  /* 0x000000020700788c */ /* 0x000fc8000bf05270 */
[----:B------:R-:W-:Y:S02]  /*3430*/  USEL UR8, URZ, 0x1, UP0 ;  /* 0x00000001ff087887 */ /* 0x000fe40008000000 */
[----:B------:R-:W-:-:S04]  /*3440*/  USEL UR7, UR7, URZ, UP0 ;  /* 0x000000ff07077287 */ /* 0x000fc80008000000 */
[----:B------:R-:W-:Y:S01]  /*3450*/  ULEA UR7, UR7, UR6, 0x3 ;  /* 0x0000000607077291 */ /* 0x000fe2000f8e18ff */
[----:B-1----:R-:W-:-:S04]  /*3460*/  LOP3.LUT R2, R12, UR8, RZ, 0x3c, !PT ;  /* 0x000000080c027c12 */ /* 0x002fc8000f8e3cff */
[----:B------:R-:W-:-:S04]  /*3470*/  SHF.L.U32 R0, R2, 0x1f, RZ ;  /* 0x0000001f02007819 */ /* 0x000fc800000006ff */
[----:B------:R-:W1:Y:S02]  /*3480*/  SYNCS.PHASECHK.TRANS64 P0, [UR7+0x120], R0 ;  /* 0x00012000ff0075a7 */ /* 0x000e640008001007 */
[----:B-1----:R-:W-:Y:S05]  /*3490*/  @P0 EXIT ;  /* 0x000000000000094d */ /* 0x002fea0003800000 */
[----:B------:R-:W-:Y:S02]  /*34a0*/  SHF.L.U32 R2, R2, 0x1f, RZ ;  /* 0x0000001f02027819 */ /* 0x000fe400000006ff */
[----:B------:R-:W-:-:S07]  /*34b0*/  MOV R0, UR7 ;  /* 0x0000000700007c02 */ /* 0x000fce0008000f00 */
.L_x_64:
[----:B-1----:R1:W2:Y:S02]  /*34c0*/  SYNCS.PHASECHK.TRANS64.TRYWAIT P0, [R0+URZ+0x120], R2 ;  /* 0x00012002000075a7 */ /* 0x0022a400080011ff */
[----:B--2---:R-:W-:Y:S05]  /*34d0*/  @!P0 NANOSLEEP.SYNCS 0x989680 ;  /* 0x009896800000895d */ /* 0x004fea0003900000 */
[----:B------:R-:W2:Y:S02]  /*34e0*/  @!P0 SYNCS.PHASECHK.TRANS64 P0, [R0+URZ+0x120], R2 ;  /* 0x00012002000085a7 */ /* 0x000ea400080010ff */
[----:B--2---:R-:W-:Y:S05]  /*34f0*/  @P0 EXIT ;  /* 0x000000000000094d */ /* 0x004fea0003800000 */
[----:B------:R-:W-:Y:S05]  /*3500*/  BRA `(.L_x_64) ;  /* 0xfffffffc00ec7947 */ /* 0x000fea000383ffff */
.L_x_57:
[----:B------:R-:W-:Y:S05]  /*3510*/  BRA.U UP4, `(.L_x_65) ;  /* 0x0000000d04d47547 */ /* 0x000fea000b800000 */
[----:B------:R-:W-:Y:S01]  /*3520*/  UMOV UR4, 0x40 ;  /* 0x0000004000047882 */ /* 0x000fe20000000000 */
[----:B------:R-:W-:Y:S01]  /*3530*/  NOP ;  /* 0x0000000000007918 */ /* 0x000fe20000000000 */
[----:B------:R-:W-:Y:S01]  /*3540*/  ULEA UR5, UR54, UR4, 0x18 ;  /* 0x0000000436057291 */ /* 0x000fe2000f8ec0ff */
[----:B------:R-:W-:Y:S02]  /*3550*/  UMOV UR6, 0x400 ;  /* 0x0000040000067882 */ /* 0x000fe40000000000 */
[----:B------:R-:W-:-:S06]  /*3560*/  ULEA UR6, UR54, UR6, 0x18 ;  /* 0x0000000636067291 */ /* 0x000fcc000f8ec0ff */
[----:B------:R-:W1:Y:S02]  /*3570*/  LDS.U8 R0, [UR5+0x1c] ;  /* 0x00001c05ff007984 */ /* 0x000e640008000000 */
[----:B-1----:R-:W-:-:S13]  /*3580*/  ISETP.NE.AND P0, PT, R0, RZ, PT ;  /* 0x000000ff0000720c */ /* 0x002fda0003f05270 */
[----:B------:R-:W-:Y:S05]  /*3590*/  @P0 BRA `(.L_x_66) ;  /* 0x0000000000580947 */ /* 0x000fea0003800000 */
[----:B------:R-:W-:-:S13]  /*35a0*/  ELECT P0, URZ, PT ;  /* 0x0000000000ff782f */ /* 0x000fda0003800000 */
[----:B------:R-:W-:Y:S05]  /*35b0*/  @!P0 BRA `(.L_x_67) ;  /* 0x0000000000608947 */ /* 0x000fea0003800000 */
[----:B------:R-:W-:Y:S01]  /*35c0*/  UMOV UR4, 0x10 ;  /* 0x0000001000047882 */ /* 0x000fe20000000000 */
[----:B------:R-:W-:Y:S01]  /*35d0*/  HFMA2 R0, -RZ, RZ, 0, 5.9604644775390625e-08 ;  /* 0x00000001ff007431 */ /* 0x000fe200000001ff */
[----:B------:R-:W-:-:S03]  /*35e0*/  MOV R3, 0xffff ;  /* 0x0000ffff00037802 */ /* 0x000fc60000000f00 */
[----:B------:R-:W-:Y:S04]  /*35f0*/  DEPBAR.LE SB1, 0x36 ;  /* 0x00009d800000791a */ /* 0x000fe80000000000 */
[----:B------:R-:W1:Y:S02]  /*3600*/  UTCATOMSWS.FIND_AND_SET.ALIGN UP0, UR4, UR4 ;  /* 0x00000004000475e3 */ /* 0x000e640008000800 */
[----:B-1----:R-:W-:Y:S01]  /*3610*/  MOV R4, UR4 ;  /* 0x0000000400047c02 */ /* 0x002fe20008000f00 */
[----:B------:R-:W-:Y:S06]  /*3620*/  BRA.U UP0, `(.L_x_68) ;  /* 0x0000000100187547 */ /* 0x000fec000b800000 */
.L_x_69:
[----:B------:R-:W-:Y:S05]  /*3630*/  NANOSLEEP 0x64 ;  /* 0x000000640000795d */ /* 0x000fea0003800000 */
[----:B------:R-:W-:-:S05]  /*3640*/  UMOV UR4, 0x10 ;  /* 0x0000001000047882 */ /* 0x000fca0000000000 */
[----:B------:R-:W-:Y:S04]  /*3650*/  DEPBAR.LE SB1, 0x36 ;  /* 0x00009d800000791a */ /* 0x000fe80000000000 */
[----:B------:R-:W1:Y:S02]  /*3660*/  UTCATOMSWS.FIND_AND_SET.ALIGN UP0, UR4, UR4 ;  /* 0x00000004000475e3 */ /* 0x000e640008000800 */
[----:B-1----:R-:W-:Y:S01]  /*3670*/  MOV R4, UR4 ;  /* 0x0000000400047c02 */ /* 0x002fe20008000f00 */
[----:B------:R-:W-:Y:S05]  /*3680*/  BRA.U !UP0, `(.L_x_69) ;  /* 0xfffffffd08e87547 */ /* 0x000fea000b83ffff */
.L_x_68:
[-C--:B------:R-:W-:Y:S02]  /*3690*/  SHF.L.U32 R3, R3, R4.reuse, RZ ;  /* 0x0000000403037219 */ /* 0x080fe400000006ff */
[----:B------:R-:W-:Y:S01]  /*36a0*/  SHF.L.U32 R0, R0, R4, RZ ;  /* 0x0000000400007219 */ /* 0x000fe200000006ff */
[----:B------:R-:W-:Y:S02]  /*36b0*/  IMAD.SHL.U32 R4, R4, 0x20, RZ ;  /* 0x0000002004047824 */ /* 0x000fe400078e00ff */
[----:B------:R1:W-:Y:S04]  /*36c0*/  ATOMS.OR RZ, [UR5+0x14], R3 ;  /* 0x00001403ffff798c */ /* 0x0003e8000b000005 */
[----:B------:R1:W-:Y:S04]  /*36d0*/  ATOMS.OR RZ, [UR5+0x18], R0 ;  /* 0x00001800ffff798c */ /* 0x0003e8000b000005 */
[----:B------:R1:W-:Y:S01]  /*36e0*/  STS [UR6+0x1c0], R4 ;  /* 0x0001c004ff007988 */ /* 0x0003e20008000806 */
[----:B------:R-:W-:Y:S05]  /*36f0*/  BRA `(.L_x_67) ;  /* 0x0000000000107947 */ /* 0x000fea0003800000 */
.L_x_66:
[----:B------:R-:W-:Y:S02]  /*3700*/  MOV R0, 0xffffffff ;  /* 0xffffffff00007802 */ /* 0x000fe40000000f00 */
[----:B------:R-:W-:-:S03]  /*3710*/  MOV R4, 0x3740 ;  /* 0x0000374000047802 */ /* 0x000fc60000000f00 */
[----:B------:R1:W-:Y:S04]  /*3720*/  STS [UR6+0x1c0], R0 ;  /* 0x0001c000ff007988 */ /* 0x0003e80008000806 */
[----:B-1---5:R-:W-:Y:S05]  /*3730*/  CALL.REL.NOINC `($__internal_1_$__cuda_sm10x_tcgen05_guardrail_trap_phase_invalid_during_alloc) ;  /* 0x0000005000687944 */ /* 0x022fea0003c00000 */
.L_x_67:
[----:B------:R-:W-:Y:S05]  /*3740*/  WARPSYNC.ALL ;  /* 0x0000000000007948 */ /* 0x000fea0003800000 */
[----:B------:R-:W2:Y:S01]  /*3750*/  S2UR UR4, SR_CgaCtaId ;  /* 0x00000000000479c3 */ /* 0x000ea20000008800 */
[----:B------:R-:W-:Y:S01]  /*3760*/  UMOV UR26, 0x400 ;  /* 0x00000400001a7882 */ /* 0x000fe20000000000 */
[----:B------:R-:W-:-:S06]  /*3770*/  NOP ;  /* 0x0000000000007918 */ /* 0x000fcc0000000000 */
[----:B------:R-:W-:Y:S06]  /*3780*/  BAR.ARV 0x6, 0xa0 ;  /* 0x0182800000007b1d */ /* 0x000fec0000002000 */
[----:B------:R-:W3:Y:S01]  /*3790*/  LDCU UR5, c[0x0][0x38c] ;  /* 0x00007180ff0577ac */ /* 0x000ee20008000800 */
[----:B------:R-:W-:Y:S01]  /*37a0*/  LOP3.LUT R2, R2, 0xffff, RZ, 0xc0, !PT ;  /* 0x0000ffff02027812 */ /* 0x000fe200078ec0ff */
[----:B------:R-:W-:Y:S01]  /*37b0*/  IMAD.MOV.U32 R11, RZ, RZ, 0x1 ;  /* 0x00000001ff0b7424 */ /* 0x000fe200078e00ff */
[----:B------:R-:W-:Y:S01]  /*37c0*/  CS2R R8, SRZ ;  /* 0x0000000000087805 */ /* 0x000fe2000001ff00 */
[----:B------:R-:W4:Y:S01]  /*37d0*/  LDCU UR7, c[0x0][0x38c] ;  /* 0x00007180ff0777ac */ /* 0x000f220008000800 */
[----:B------:R-:W-:Y:S01]  /*37e0*/  R2UR UR27, R2 ;  /* 0x00000000021b72ca */ /* 0x000fe200000e0000 */
[----:B------:R-:W-:Y:S01]  /*37f0*/  IMAD.MOV.U32 R10, RZ, RZ, RZ ;  /* 0x000000ffff0a7224 */ /* 0x000fe200078e00ff */
[----:B------:R-:W-:Y:S01]  /*3800*/  UMOV UR30, URZ ;  /* 0x000000ff001e7c82 */ /* 0x000fe20008000000 */
[----:B------:R-:W-:Y:S01]  /*3810*/  UMOV UR24, URZ ;  /* 0x000000ff00187c82 */ /* 0x000fe20008000000 */
[----:B--2---:R-:W-:Y:S01]  /*3820*/  ULEA UR26, UR4, UR26, 0x18 ;  /* 0x0000001a041a7291 */ /* 0x004fe2000f8ec0ff */
[----:B------:R-:W-:Y:S01]  /*3830*/  UMOV UR38, 0x0 ;  /* 0x0000000000267882 */ /* 0x000fe20000000000 */
[----:B------:R-:W-:-:S02]  /*3840*/  UMOV UR39, 0x4100490 ;  /* 0x0410049000277882 */ /* 0x000fc40000000000 */
[----:B------:R-:W-:Y:S02]  /*3850*/  UIADD3 UR4, UPT, UPT, UR26, 0x3400, URZ ;  /* 0x000034001a047890 */ /* 0x000fe4000fffe0ff */
[----:B------:R-:W-:Y:S02]  /*3860*/  UIADD3 UR6, UPT, UPT, UR26, 0x1d400, URZ ;  /* 0x0001d4001a067890 */ /* 0x000fe4000fffe0ff */
[----:B---3--:R-:W-:Y:S01]  /*3870*/  UIADD3 UR5, UPT, UPT, UR5, 0x3f, URZ ;  /* 0x0000003f05057890 */ /* 0x008fe2000fffe0ff */
[----:B-1----:R-:W1:Y:S01]  /*3880*/  LDS R0, [UR26+0x1c0] ;  /* 0x0001c01aff007984 */ /* 0x002e620008000800 */
[----:B------:R-:W-:Y:S01]  /*3890*/  UMOV UR36, 0x0 ;  /* 0x0000000000247882 */ /* 0x000fe20000000000 */
[----:B------:R-:W-:Y:S01]  /*38a0*/  UMOV UR37, 0x4100490 ;  /* 0x0410049000257882 */ /* 0x000fe20000000000 */
[----:B------:R-:W-:Y:S02]  /*38b0*/  USHF.R.S32.HI UR40, URZ, 0x1f, UR5 ;  /* 0x0000001fff287899 */ /* 0x000fe40008011405 */
[----:B----4-:R-:W-:-:S02]  /*38c0*/  UISETP.GE.AND UP4, UPT, UR7, 0x1, UPT ;  /* 0x000000010700788c */ /* 0x010fc4000bf86270 */
[----:B------:R-:W-:Y:S02]  /*38d0*/  ULEA.HI UR40, UR40, UR5, URZ, 0x6 ;  /* 0x0000000528287291 */ /* 0x000fe4000f8f30ff */
[----:B------:R-:W-:Y:S02]  /*38e0*/  USHF.R.U32.HI UR5, URZ, 0x4, UR4 ;  /* 0x00000004ff057899 */ /* 0x000fe40008011604 */
[----:B------:R-:W-:Y:S02]  /*38f0*/  USHF.R.S32.HI UR40, URZ, 0x6, UR40 ;  /* 0x00000006ff287899 */ /* 0x000fe40008011428 */
[----:B------:R-:W-:Y:S02]  /*3900*/  USHF.R.U32.HI UR4, URZ, 0x4, UR6 ;  /* 0x00000004ff047899 */ /* 0x000fe40008011606 */
[----:B------:R-:W-:Y:S02]  /*3910*/  UISETP.LT.AND UP0, UPT, UR40, 0x1, UPT ;  /* 0x000000012800788c */ /* 0x000fe4000bf01270 */
[----:B------:R-:W-:-:S02]  /*3920*/  ULOP3.LUT UR5, UR5, 0x3fff, URZ, 0xc0, !UPT ;  /* 0x00003fff05057892 */ /* 0x000fc4000f8ec0ff */
[----:B------:R-:W-:Y:S02]  /*3930*/  ULOP3.LUT UR4, UR4, 0x3fff, URZ, 0xc0, !UPT ;  /* 0x00003fff04047892 */ /* 0x000fe4000f8ec0ff */
[----:B------:R-:W-:Y:S02]  /*3940*/  USEL UR41, UR40, 0x1, !UP0 ;  /* 0x0000000128297887 */ /* 0x000fe4000c000000 */
[----:B------:R-:W-:Y:S02]  /*3950*/  ULOP3.LUT UR28, UR5, 0x10000, URZ, 0xfc, !UPT ;  /* 0x00010000051c7892 */ /* 0x000fe4000f8efcff */
[----:B------:R-:W-:Y:S02]  /*3960*/  ULOP3.LUT UR29, UR4, 0x10000, URZ, 0xfc, !UPT ;  /* 0x00010000041d7892 */ /* 0x000fe4000f8efcff */
[----:B------:R-:W-:Y:S01]  /*3970*/  UIADD3 UR41, UPT, UPT, -UR41, URZ, URZ ;  /* 0x000000ff29297290 */ /* 0x000fe2000fffe1ff */
[----:B------:R-:W-:Y:S01]  /*3980*/  UMOV UR34, 0x0 ;  /* 0x0000000000227882 */ /* 0x000fe20000000000 */
[----:B------:R-:W-:Y:S01]  /*3990*/  UMOV UR35, 0x4100490 ;  /* 0x0410049000237882 */ /* 0x000fe20000000000 */
[----:B------:R-:W-:Y:S01]  /*39a0*/  UMOV UR32, 0x0 ;  /* 0x0000000000207882 */ /* 0x000fe20000000000 */
[----:B------:R-:W-:Y:S01]  /*39b0*/  UMOV UR33, 0x4100490 ;  /* 0x0410049000217882 */ /* 0x000fe20000000000 */
[----:B-1----:R-:W-:-:S15]  /*39c0*/  R2UR UR42, R0 ;  /* 0x00000000002a72ca */ /* 0x002fde00000e0000 */
.L_x_76:
[----:B------:R-:W-:Y:S02]  /*39d0*/  LEA R0, R10, UR26, 0x3 ;  /* 0x0000001a0a007c11 */ /* 0x000fe4000f8e18ff */
[----:B------:R-:W-:Y:S02]  /*39e0*/  SHF.L.U32 R2, R9, 0x1f, RZ ;  /* 0x0000001f09027819 */ /* 0x000fe400000006ff */
[----:B------:R-:W-:Y:S01]  /*39f0*/  PLOP3.LUT P0, PT, PT, PT, UP4, 0x80, 0x8 ;  /* 0x000000000008781c */ /* 0x000fe20003f0f048 */
[----:B------:R-:W-:Y:S01]  /*3a00*/  VIADD R3, R0, 0x120 ;  /* 0x0000012000037836 */ /* 0x000fe20000000000 */
[----:B-1----:R-:W1:Y:S02]  /*3a10*/  SYNCS.PHASECHK.TRANS64.TRYWAIT P1, [R0+URZ+0x110], R2 ;  /* 0x00011002000075a7 */ /* 0x002e6400080211ff */
[----:B-1-3--:R-:W-:Y:S09]  /*3a20*/  @!P1 BRA `(.L_x_70) ;  /* 0x0000004800209947 */ /* 0x00aff20003800000 */
.L_x_165:
[----:B------:R-:W-:Y:S01]  /*3a30*/  LEA R4, R10, UR26, 0x4 ;  /* 0x0000001a0a047c11 */ /* 0x000fe2000f8e20ff */
[----:B------:R-:W-:Y:S01]  /*3a40*/  @UP4 ULEA UR4, UR24, UR26, 0x3 ;  /* 0x0000001a18044291 */ /* 0x000fe2000f8e18ff */
[----:B------:R-:W-:Y:S01]  /*3a50*/  PLOP3.LUT P2, PT, PT, PT, PT, 0x80, 0x8 ;  /* 0x000000000008781c */ /* 0x000fe20003f4f070 */
[----:B------:R-:W-:Y:S01]  /*3a60*/  ULEA UR31, UR30, UR26, 0x3 ;  /* 0x0000001a1e1f7291 */ /* 0x000fe2000f8e18ff */
[----:B------:R-:W-:Y:S02]  /*3a70*/  PRMT R3, RZ, 0x654, R3 ;  /* 0x00000654ff037816 */ /* 0x000fe40000000003 */
[----:B------:R-:W2:Y:S01]  /*3a80*/  LDS.128 R4, [R4+0x1a0] ;  /* 0x0001a00004047984 */ /* 0x000ea20000000c00 */
[----:B-1----:R-:W-:Y:S02]  /*3a90*/  @P0 SHF.L.U32 R2, R8, 0x1f, RZ ;  /* 0x0000001f08020819 */ /* 0x002fe400000006ff */
[----:B------:R-:W-:Y:S01]  /*3aa0*/  SHF.L.U32 R0, R11, 0x1f, RZ ;  /* 0x0000001f0b007819 */ /* 0x000fe200000006ff */
[----:B------:R-:W-:Y:S01]  /*3ab0*/  @!PT LDS RZ, [RZ] ;  /* 0x00000000fffff984 */ /* 0x000fe20000000800 */
[----:B------:R-:W-:Y:S01]  /*3ac0*/  @!PT LDS RZ, [RZ] ;  /* 0x00000000fffff984 */ /* 0x000fe20000000800 */
[----:B------:R-:W-:Y:S01]  /*3ad0*/  @!PT LDS RZ, [RZ] ;  /* 0x00000000fffff984 */ /* 0x000fe20000000800 */
[----:B------:R-:W-:Y:S01]  /*3ae0*/  @!PT LDS RZ, [RZ] ;  /* 0x00000000fffff984 */ /* 0x000fe20000000800 */
[----:B------:R1:W-:Y:S06]  /*3af0*/  MEMBAR.ALL.CTA ;  /* 0x0000000000007992 */ /* 0x0003ec0000008000 */
[----:B-1----:R-:W1:Y:S02]  /*3b00*/  FENCE.VIEW.ASYNC.S ;  /* 0x00000000000073c6 */ /* 0x002e640000000000 */
[----:B-1----:R1:W-:Y:S01]  /*3b10*/  SYNCS.ARRIVE.TRANS64.RED.A1T0 RZ, [R3+URZ], RZ ;  /* 0x000000ff03ff79a7 */ /* 0x0023e200081004ff */
[----:B------:R1:W3:Y:S01]  /*3b20*/  @P0 SYNCS.PHASECHK.TRANS64.TRYWAIT P2, [UR4], R2 ;  /* 0x00000002ff0005a7 */ /* 0x0002e20008041104 */
[----:B------:R-:W-:Y:S01]  /*3b30*/  ULEA.HI UR4, UR30, UR30, URZ, 0x1 ;  /* 0x0000001e1e047291 */ /* 0x000fe2000f8f08ff */
[----:B--2---:R-:W-:-:S03]  /*3b40*/  LOP3.LUT P1, RZ, R6, 0x1, RZ, 0xc0, !PT ;  /* 0x0000000106ff7812 */ /* 0x004fc6000782c0ff */
[----:B------:R-:W-:Y:S02]  /*3b50*/  USHF.L.U32 UR11, UR4, 0x5, URZ ;  /* 0x00000005040b7899 */ /* 0x000fe400080006ff */
[----:B------:R-:W-:Y:S02]  /*3b60*/  ULOP3.LUT UR4, UR4, 0xffe, URZ, 0xc0, !UPT ;  /* 0x00000ffe04047892 */ /* 0x000fe4000f8ec0ff */
[----:B------:R-:W-:Y:S02]  /*3b70*/  ULOP3.LUT UR11, UR11, 0xffffffc0, URZ, 0xc0, !UPT ;  /* 0xffffffc00b0b7892 */ /* 0x000fe4000f8ec0ff */
[----:B------:R-:W-:Y:S02]  /*3b80*/  UIADD3 UR4, UPT, UPT, -UR4, UR30, URZ ;  /* 0x0000001e04047290 */ /* 0x000fe4000fffe1ff */
[----:B------:R-:W-:Y:S01]  /*3b90*/  UIADD3 UR11, UPT, UPT, UR42, UR11, URZ ;  /* 0x0000000b2a0b7290 */ /* 0x000fe2000fffe0ff */
[----:B------:R-:W2:Y:S03]  /*3ba0*/  SYNCS.PHASECHK.TRANS64.TRYWAIT P0, [UR31+0x150], R0 ;  /* 0x00015000ff0075a7 */ /* 0x000ea6000800111f */
[----:B------:R-:W-:Y:S01]  /*3bb0*/  ULEA UR11, UR4, UR11, 0x14 ;  /* 0x0000000b040b7291 */ /* 0x000fe2000f8ea0ff */
[----:B-123--:R-:W-:Y:S11]  /*3bc0*/  @!P0 BRA `(.L_x_71) ;  /* 0x0000004400cc8947 */ /* 0x00eff60003800000 */
.L_x_167:
[----:B------:R-:W-:Y:S01]  /*3bd0*/  IADD3 R10, PT, PT, R10, 0x1, RZ ;  /* 0x000000010a0a7810 */ /* 0x000fe20007ffe0ff */
[----:B------:R-:W-:Y:S06]  /*3be0*/  BRA.U !UP4, `(.L_x_72) ;  /* 0x000000010cc07547 */ /* 0x000fec000b800000 */
[----:B------:R-:W-:Y:S01]  /*3bf0*/  UPLOP3.LUT UP2, UPT, UPT, UPT, UPT, 0x40, 0x4 ;  /* 0x000000000004789c */ /* 0x000fe20003f4e870 */
[----:B------:R-:W-:Y:S01]  /*3c00*/  UMOV UR23, UR41 ;  /* 0x0000002900177c82 */ /* 0x000fe20008000000 */
[----:B------:R-:W-:Y:S01]  /*3c10*/  UMOV UR22, UR40 ;  /* 0x0000002800167c82 */ /* 0x000fe20008000000 */
[----:B------:R-:W-:-:S08]  /*3c20*/  UMOV UR10, UR24 ;  /* 0x00000018000a7c82 */ /* 0x000fd00008000000 */
.L_x_75:
[----:B------:R-:W-:Y:S02]  /*3c30*/  UIADD3 UR23, UPT, UPT, UR23, 0x1, URZ ;  /* 0x0000000117177890 */ /* 0x000fe4000fffe0ff */
[----:B--2---:R-:W-:Y:S02]  /*3c40*/  ULEA UR5, UR10, UR26, 0x3 ;  /* 0x0000001a0a057291 */ /* 0x004fe4000f8e18ff */
[----:B------:R-:W-:Y:S01]  /*3c50*/  UISETP.NE.AND UP3, UPT, UR23, URZ, UPT ;  /* 0x000000ff1700728c */ /* 0x000fe2000bf65270 */
[----:B---3--:R-:W-:Y:S10]  /*3c60*/  @P2 BRA `(.L_x_73) ;  /* 0x00000000000c2947 */ /* 0x008ff40003800000 */
[----:B-1----:R-:W-:Y:S04]  /*3c70*/  SHF.L.U32 R2, R8, 0x1f, RZ ;  /* 0x0000001f08027819 */ /* 0x002fe800000006ff */
[----:B------:R-:W1:Y:S02]  /*3c80*/  SYNCS.PHASECHK.TRANS64.TRYWAIT P0, [UR5], R2 ;  /* 0x00000002ff0075a7 */ /* 0x000e640008001105 */
[----:B-1----:R-:W-:Y:S05]  /*3c90*/  @!P0 BRA `(.L_x_74) ;  /* 0x0000004400b08947 */ /* 0x002fea0003800000 */
.L_x_73:
[----:B------:R-:W-:Y:S01]  /*3ca0*/  UISETP.NE.AND UP0, UPT, UR22, 0x1, UPT ;  /* 0x000000011600788c */ /* 0x000fe2000bf05270 */
[----:B------:R-:W-:Y:S01]  /*3cb0*/  PLOP3.LUT P2, PT, PT, PT, PT, 0x80, 0x8 ;  /* 0x000000000008781c */ /* 0x000fe20003f4f070 */
[----:B------:R-:W-:Y:S02]  /*3cc0*/  UIADD3 UR4, UPT, UPT, UR10, 0x1, URZ ;  /* 0x000000010a047890 */ /* 0x000fe4000fffe0ff */
[----:B------:R-:W-:Y:S02]  /*3cd0*/  UIADD3 UR25, UPT, UPT, UR5, 0x68, URZ ;  /* 0x0000006805197890 */ /* 0x000fe4000fffe0ff */
[----:B------:R-:W-:Y:S01]  /*3ce0*/  UISETP.NE.AND UP1, UPT, UR4, 0xd, UPT ;  /* 0x0000000d0400788c */ /* 0x000fe2000bf25270 */
[----:B------:R-:W-:Y:S01]  /*3cf0*/  PLOP3.LUT P0, PT, PT, PT, UP0, 0x80, 0x8 ;  /* 0x000000000008781c */ /* 0x000fe20003f0f008 */
[----:B------:R-:W-:Y:S02]  /*3d00*/  UIADD3 UR22, UPT, UPT, UR22, -0x1, URZ ;  /* 0xffffffff16167890 */ /* 0x000fe4000fffe0ff */
[----:B------:R-:W-:Y:S02]  /*3d10*/  USEL UR6, URZ, 0x1, UP1 ;  /* 0x00000001ff067887 */ /* 0x000fe40008800000 */
[----:B------:R-:W-:Y:S01]  /*3d20*/  USEL UR24, UR4, URZ, UP1 ;  /* 0x000000ff04187287 */ /* 0x000fe20008800000 */
[----:B------:R-:W-:Y:S01]  /*3d30*/  UMOV UR7, 0x40004040 ;  /* 0x4000404000077882 */ /* 0x000fe20000000000 */
[----:B------:R-:W-:Y:S02]  /*3d40*/  UMOV UR5, 0x40004040 ;  /* 0x4000404000057882 */ /* 0x000fe40000000000 */
[----:B------:R-:W-:Y:S01]  /*3d50*/  @UP0 ULEA UR4, UR24, UR26, 0x3 ;  /* 0x0000001a18040291 */ /* 0x000fe2000f8e18ff */
[----:B------:R-:W-:Y:S01]  /*3d60*/  LOP3.LUT R8, R8, UR6, RZ, 0x3c, !PT ;  /* 0x0000000608087c12 */ /* 0x000fe2000f8e3cff */
[----:B------:R-:W-:Y:S01]  /*3d70*/  ULEA UR6, UR10, UR29, 0x9 ;  /* 0x0000001d0a067291 */ /* 0x000fe2000f8e48ff */
[----:B------:R-:W-:Y:S02]  /*3d80*/  UMOV UR21, 0x40004040 ;  /* 0x4000404000157882 */ /* 0x000fe40000000000 */
[----:B-1----:R-:W-:Y:S01]  /*3d90*/  @P0 SHF.L.U32 R0, R8, 0x1f, RZ ;  /* 0x0000001f08000819 */ /* 0x002fe200000006ff */
[----:B------:R-:W-:Y:S02]  /*3da0*/  UIADD3 UR20, UPT, UPT, UR6, 0x2, URZ ;  /* 0x0000000206147890 */ /* 0x000fe4000fffe0ff */
[----:B------:R-:W-:Y:S01]  /*3db0*/  UIADD3 UR16, UPT, UPT, UR6, 0x4, URZ ;  /* 0x0000000406107890 */ /* 0x000fe2000fffe0ff */
[----:B------:R2:W3:Y:S01]  /*3dc0*/  @P0 SYNCS.PHASECHK.TRANS64.TRYWAIT P2, [UR4], R0 ;  /* 0x00000000ff0005a7 */ /* 0x0004e20008041104 */
[----:B------:R-:W-:Y:S02]  /*3dd0*/  ULEA UR4, UR10, UR28, 0x9 ;  /* 0x0000001c0a047291 */ /* 0x000fe4000f8e48ff */
[----:B------:R-:W-:Y:S02]  /*3de0*/  UIADD3 UR12, UPT, UPT, UR6, 0x6, URZ ;  /* 0x00000006060c7890 */ /* 0x000fe4000fffe0ff */
[----:B------:R-:W-:Y:S02]  /*3df0*/  UIADD3 UR18, UPT, UPT, UR4, 0x2, URZ ;  /* 0x0000000204127890 */ /* 0x000fe4000fffe0ff */
[----:B------:R-:W-:Y:S02]  /*3e00*/  UIADD3 UR14, UPT, UPT, UR4, 0x4, URZ ;  /* 0x00000004040e7890 */ /* 0x000fe4000fffe0ff */
[----:B------:R-:W-:Y:S01]  /*3e10*/  UIADD3 UR8, UPT, UPT, UR4, 0x6, URZ ;  /* 0x0000000604087890 */ /* 0x000fe2000fffe0ff */
[----:B------:R2:W-:Y:S01]  /*3e20*/  UTCHMMA gdesc[UR4], gdesc[UR6], tmem[UR11], tmem[UR38], idesc[UR39], UP2 ;  /* 0x00ff2606040075ea */ /* 0x0005e2000900000b */
[----:B------:R-:W-:Y:S01]  /*3e30*/  UPLOP3.LUT UP2, UPT, UPT, UPT, UPT, 0x80, 0x8 ;  /* 0x000000000008789c */ /* 0x000fe20003f4f070 */
[----:B------:R-:W-:Y:S01]  /*3e40*/  UMOV UR19, 0x40004040 ;  /* 0x4000404000137882 */ /* 0x000fe20000000000 */
[----:B------:R-:W-:Y:S01]  /*3e50*/  UMOV UR17, 0x40004040 ;  /* 0x4000404000117882 */ /* 0x000fe20000000000 */
[----:B------:R2:W-:Y:S01]  /*3e60*/  UTCHMMA gdesc[UR18], gdesc[UR20], tmem[UR11], tmem[UR36], idesc[UR37], UPT ;  /* 0x00ff2414120075ea */ /* 0x0005e2000b80000b */
[----:B------:R-:W-:Y:S01]  /*3e70*/  UMOV UR15, 0x40004040 ;  /* 0x40004040000f7882 */ /* 0x000fe20000000000 */
[----:B------:R-:W-:Y:S01]  /*3e80*/  UMOV UR13, 0x40004040 ;  /* 0x40004040000d7882 */ /* 0x000fe20000000000 */
[----:B------:R-:W-:Y:S01]  /*3e90*/  UMOV UR9, 0x40004040 ;  /* 0x4000404000097882 */ /* 0x000fe20000000000 */
[----:B------:R2:W-:Y:S01]  /*3ea0*/  UTCHMMA gdesc[UR14], gdesc[UR16], tmem[UR11], tmem[UR34], idesc[UR35], UPT ;  /* 0x00ff22100e0075ea */ /* 0x0005e2000b80000b */
[----:B------:R2:W-:Y:S01]  /*3eb0*/  UTCHMMA gdesc[UR8], gdesc[UR12], tmem[UR11], tmem[UR32], idesc[UR33], UPT ;  /* 0x00ff200c080075ea */ /* 0x0005e2000b80000b */
[----:B------:R2:W-:Y:S01]  /*3ec0*/  UTCBAR.MULTICAST [UR25], URZ, UR27 ;  /* 0x000000ff190073e9 */ /* 0x0005e2000800081b */
[----:B------:R-:W-:Y:S01]  /*3ed0*/  UMOV UR10, UR24 ;  /* 0x00000018000a7c82 */ /* 0x000fe20008000000 */
[----:B------:R-:W-:Y:S05]  /*3ee0*/  BRA.U UP3, `(.L_x_75) ;  /* 0xfffffffd03507547 */ /* 0x000fea000b83ffff */
.L_x_72:
[----:B--2---:R-:W-:Y:S01]  /*3ef0*/  UIADD3 UR4, UPT, UPT, UR30, 0x1, URZ ;  /* 0x000000011e047890 */ /* 0x004fe2000fffe0ff */
[C---:B------:R-:W-:Y:S01]  /*3f00*/  ISETP.NE.AND P0, PT, R10.reuse, 0x2, PT ;  /* 0x000000020a00780c */ /* 0x040fe20003f05270 */
[----:B------:R-:W-:Y:S02]  /*3f10*/  UIADD3 UR5, UPT, UPT, UR31, 0x130, URZ ;  /* 0x000001301f057890 */ /* 0x000fe4000fffe0ff */
[----:B------:R-:W-:Y:S01]  /*3f20*/  UISETP.NE.AND UP0, UPT, UR4, 0x4, UPT ;  /* 0x000000040400788c */ /* 0x000fe2000bf05270 */
[----:B-1----:R-:W-:Y:S02]  /*3f30*/  SEL R0, RZ, 0x1, P0 ;  /* 0x00000001ff007807 */ /* 0x002fe40000000000 */
[----:B------:R-:W-:Y:S01]  /*3f40*/  SEL R10, R10, RZ, P0 ;  /* 0x000000ff0a0a7207 */ /* 0x000fe20000000000 */
[----:B------:R-:W-:Y:S01]  /*3f50*/  USEL UR6, URZ, 0x1, UP0 ;  /* 0x00000001ff067887 */ /* 0x000fe20008000000 */
[----:B------:R-:W-:Y:S01]  /*3f60*/  LOP3.LUT R9, R9, R0, RZ, 0x3c, !PT ;  /* 0x0000000009097212 */ /* 0x000fe200078e3cff */
[----:B------:R-:W-:Y:S01]  /*3f70*/  USEL UR30, UR4, URZ, UP0 ;  /* 0x000000ff041e7287 */ /* 0x000fe20008000000 */
[----:B------:R1:W-:Y:S03]  /*3f80*/  UTCBAR [UR5], URZ ;  /* 0x000000ff050073e9 */ /* 0x0003e600080000ff */
[----:B------:R-:W-:Y:S01]  /*3f90*/  LOP3.LUT R11, R11, UR6, RZ, 0x3c, !PT ;  /* 0x000000060b0b7c12 */ /* 0x000fe2000f8e3cff */
[----:B------:R-:W-:Y:S07]  /*3fa0*/  @P1 BRA `(.L_x_76) ;  /* 0xfffffff800881947 */ /* 0x000fee000383ffff */
[----:B------:R-:W2:Y:S01]  /*3fb0*/  S2UR UR8, SR_CgaCtaId ;  /* 0x00000000000879c3 */ /* 0x000ea20000008800 */
[----:B------:R-:W-:Y:S01]  /*3fc0*/  ELECT P0, URZ, PT ;  /* 0x0000000000ff782f */ /* 0x000fe20003800000 */
[----:B------:R-:W-:Y:S01]  /*3fd0*/  IMAD.MOV.U32 R0, RZ, RZ, 0x1 ;  /* 0x00000001ff007424 */ /* 0x000fe200078e00ff */
[----:B------:R-:W-:Y:S01]  /*3fe0*/  UIADD3 UR26, UPT, UPT, UR26, 0x150, URZ ;  /* 0x000001501a1a7890 */ /* 0x000fe2000fffe0ff */
[----:B------:R-:W-:Y:S01]  /*3ff0*/  SHF.L.U32 R2, R11, 0x1f, RZ ;  /* 0x0000001f0b027819 */ /* 0x000fe200000006ff */
[----:B------:R-:W-:-:S03]  /*4000*/  UMOV UR4, 0x40 ;  /* 0x0000004000047882 */ /* 0x000fc60000000000 */
[----:B------:R-:W-:Y:S01]  /*4010*/  UVIRTCOUNT.DEALLOC.SMPOOL 0x80 ;  /* 0x000000800000784c */ /* 0x000fe20000000000 */
[----:B--2---:R-:W-:Y:S02]  /*4020*/  ULEA UR8, UR8, UR4, 0x18 ;  /* 0x0000000408087291 */ /* 0x004fe4000f8ec0ff */
[----:B------:R-:W-:-:S07]  /*4030*/  ULEA UR4, UR30, UR26, 0x3 ;  /* 0x0000001a1e047291 */ /* 0x000fce000f8e18ff */
[----:B------:R2:W-:Y:S02]  /*4040*/  @P0 STS.U8 [UR8+0x1c], R0 ;  /* 0x00001c00ff000988 */ /* 0x0005e40008000008 */
[----:B------:R-:W4:Y:S02]  /*4050*/  SYNCS.PHASECHK.TRANS64.TRYWAIT P0, [UR4], R2 ;  /* 0x00000002ff0075a7 */ /* 0x000f240008001104 */
[----:B--2-4-:R-:W-:Y:S05]  /*4060*/  @!P0 BRA `(.L_x_77) ;  /* 0x0000004000d48947 */ /* 0x014fea0003800000 */
.L_x_170:
[----:B------:R-:W-:-:S04]  /*4070*/  UIADD3 UR4, UPT, UPT, UR30, 0x1, URZ ;  /* 0x000000011e047890 */ /* 0x000fc8000fffe0ff */
[----:B------:R-:W-:-:S04]  /*4080*/  UISETP.NE.AND UP0, UPT, UR4, 0x4, UPT ;  /* 0x000000040400788c */ /* 0x000fc8000bf05270 */
[----:B------:R-:W-:Y:S02]  /*4090*/  USEL UR6, URZ, 0x1, UP0 ;  /* 0x00000001ff067887 */ /* 0x000fe40008000000 */
[----:B------:R-:W-:-:S04]  /*40a0*/  USEL UR4, UR4, URZ, UP0 ;  /* 0x000000ff04047287 */ /* 0x000fc80008000000 */
[----:B-1----:R-:W-:Y:S01]  /*40b0*/  ULEA UR5, UR4, UR26, 0x3 ;  /* 0x0000001a04057291 */ /* 0x002fe2000f8e18ff */
[----:B--2---:R-:W-:-:S04]  /*40c0*/  LOP3.LUT R2, R11, UR6, RZ, 0x3c, !PT ;  /* 0x000000060b027c12 */ /* 0x004fc8000f8e3cff */
[----:B------:R-:W-:-:S04]  /*40d0*/  SHF.L.U32 R3, R2, 0x1f, RZ ;  /* 0x0000001f02037819 */ /* 0x000fc800000006ff */
[----:B------:R-:W1:Y:S02]  /*40e0*/  SYNCS.PHASECHK.TRANS64.TRYWAIT P0, [UR5], R3 ;  /* 0x00000003ff0075a7 */ /* 0x000e640008001105 */
[----:B-1----:R-:W-:Y:S05]  /*40f0*/  @!P0 BRA `(.L_x_78) ;  /* 0x0000004000c88947 */ /* 0x002fea0003800000 */
.L_x_172:
        /* <DEDUP_REMOVED lines=9> */
.L_x_174:
[----:B------:R-:W-:-:S04]  /*4190*/  UIADD3 UR4, UPT, UPT, UR4, 0x1, URZ ;  /* 0x0000000104047890 */ /* 0x000fc8000fffe0ff */
[----:B------:R-:W-:-:S04]  /*41a0*/  UISETP.NE.AND UP0, UPT, UR4, 0x4, UPT ;  /* 0x000000040400788c */ /* 0x000fc8000bf05270 */
[----:B------:R-:W-:Y:S02]  /*41b0*/  USEL UR5, URZ, 0x1, UP0 ;  /* 0x00000001ff057887 */ /* 0x000fe40008000000 */
[----:B------:R-:W-:-:S04]  /*41c0*/  USEL UR4, UR4, URZ, UP0 ;  /* 0x000000ff04047287 */ /* 0x000fc80008000000 */
[----:B------:R-:W-:Y:S01]  /*41d0*/  ULEA UR4, UR4, UR26, 0x3 ;  /* 0x0000001a04047291 */ /* 0x000fe2000f8e18ff */
[----:B------:R-:W-:-:S04]  /*41e0*/  LOP3.LUT R2, R2, UR5, RZ, 0x3c, !PT ;  /* 0x0000000502027c12 */ /* 0x000fc8000f8e3cff */
[----:B------:R-:W-:-:S04]  /*41f0*/  SHF.L.U32 R2, R2, 0x1f, RZ ;  /* 0x0000001f02027819 */ /* 0x000fc800000006ff */
[----:B------:R-:W2:Y:S02]  /*4200*/  SYNCS.PHASECHK.TRANS64.TRYWAIT P0, [UR4], R2 ;  /* 0x00000002ff0075a7 */ /* 0x000ea40008001104 */
[----:B--2---:R-:W-:Y:S05]  /*4210*/  @!P0 BRA `(.L_x_80) ;  /* 0x0000004000b08947 */ /* 0x004fea0003800000 */
.L_x_176:
[----:B------:R-:W-:Y:S01]  /*4220*/  NOP ;  /* 0x0000000000007918 */ /* 0x000fe20000000000 */
[----:B-1----:R-:W1:Y:S01]  /*4230*/  LDS R0, [UR8+0x14] ;  /* 0x00001408ff007984 */ /* 0x002e620008000800 */
[----:B------:R-:W-:Y:S01]  /*4240*/  ULOP3.LUT UR4, UR42, 0xffff, URZ, 0xc0, !UPT ;  /* 0x0000ffff2a047892 */ /* 0x000fe2000f8ec0ff */
[----:B------:R-:W-:Y:S01]  /*4250*/  UMOV UR5, 0xffff ;  /* 0x0000ffff00057882 */ /* 0x000fe20000000000 */
[----:B------:R-:W-:Y:S02]  /*4260*/  UMOV UR6, 0x1 ;  /* 0x0000000100067882 */ /* 0x000fe40000000000 */
[----:B------:R-:W-:-:S04]  /*4270*/  USHF.R.U32.HI UR4, URZ, 0x5, UR4 ;  /* 0x00000005ff047899 */ /* 0x000fc80008011604 */
[----:B------:R-:W-:Y:S02]  /*4280*/  USHF.L.U32 UR5, UR5, UR4, URZ ;  /* 0x0000000405057299 */ /* 0x000fe400080006ff */
[----:B------:R-:W-:-:S04]  /*4290*/  USHF.L.U32 UR4, UR6, UR4, URZ ;  /* 0x0000000406047299 */ /* 0x000fc800080006ff */
[----:B-1----:R-:W-:-:S04]  /*42a0*/  LOP3.LUT R0, R0, UR5, RZ, 0xc0, !PT ;  /* 0x0000000500007c12 */ /* 0x002fc8000f8ec0ff */
[----:B------:R-:W-:-:S13]  /*42b0*/  ISETP.NE.AND P0, PT, R0, UR5, PT ;  /* 0x0000000500007c0c */ /* 0x000fda000bf05270 */
[----:B------:R-:W-:Y:S05]  /*42c0*/  @P0 BRA `(.L_x_81) ;  /* 0x0000000000580947 */ /* 0x000fea0003800000 */
[----:B------:R-:W1:Y:S02]  /*42d0*/  LDS R0, [UR8+0x18] ;  /* 0x00001808ff007984 */ /* 0x000e640008000800 */
[----:B-1----:R-:W-:-:S04]  /*42e0*/  LOP3.LUT R0, R0, UR4, RZ, 0xc0, !PT ;  /* 0x0000000400007c12 */ /* 0x002fc8000f8ec0ff */
[----:B------:R-:W-:-:S13]  /*42f0*/  ISETP.NE.AND P0, PT, R0, UR4, PT ;  /* 0x0000000400007c0c */ /* 0x000fda000bf05270 */
[----:B------:R-:W-:Y:S05]  /*4300*/  @P0 BRA `(.L_x_82) ;  /* 0x00000000003c0947 */ /* 0x000fea0003800000 */
[----:B------:R-:W1:Y:S01]  /*4310*/  S2R R2, SR_LANEID ;  /* 0x0000000000027919 */ /* 0x000e620000000000 */
[----:B------:R-:W-:-:S06]  /*4320*/  ULOP3.LUT UR5, URZ, UR5, URZ, 0x33, !UPT ;  /* 0x00000005ff057292 */ /* 0x000fcc000f8e33ff */
[----:B------:R-:W-:-:S04]  /*4330*/  IMAD.U32 R0, RZ, RZ, UR5 ;  /* 0x00000005ff007e24 */ /* 0x000fc8000f8e00ff */
[----:B------:R2:W4:Y:S02]  /*4340*/  REDUX UR7, R0 ;  /* 0x00000000000773c4 */ /* 0x0005240000000000 */
[----:B------:R1:W-:Y:S01]  /*4350*/  UTCATOMSWS.AND URZ, UR5 ;  /* 0x0000000500ff79e3 */ /* 0x0003e20008000000 */
[----:B--2---:R-:W-:Y:S01]  /*4360*/  LOP3.LUT R0, RZ, UR4, RZ, 0x33, !PT ;  /* 0x00000004ff007c12 */ /* 0x004fe2000f8e33ff */
[----:B------:R-:W-:Y:S02]  /*4370*/  VOTEU.ANY UR4, UPT, PT ;  /* 0x0000000000047886 */ /* 0x000fe400038e0100 */
[----:B------:R-:W-:Y:S02]  /*4380*/  UFLO.U32 UR4, UR4 ;  /* 0x00000004000472bd */ /* 0x000fe400080e0000 */
[----:B------:R-:W2:Y:S04]  /*4390*/  REDUX UR6, R0 ;  /* 0x00000000000673c4 */ /* 0x000ea80000000000 */
[----:B-1----:R-:W-:-:S02]  /*43a0*/  ISETP.EQ.U32.AND P0, PT, R2, UR4, PT ;  /* 0x0000000402007c0c */ /* 0x002fc4000bf02070 */
[----:B----4-:R-:W-:-:S11]  /*43b0*/  MOV R2, UR7 ;  /* 0x0000000700027c02 */ /* 0x010fd60008000f00 */
[----:B------:R1:W-:Y:S01]  /*43c0*/  @P0 ATOMS.AND RZ, [UR8+0x14], R2 ;  /* 0x00001402ffff098c */ /* 0x0003e2000a800008 */
[----:B--2---:R-:W-:-:S05]  /*43d0*/  IMAD.U32 R0, RZ, RZ, UR6 ;  /* 0x00000006ff007e24 */ /* 0x004fca000f8e00ff */
[----:B------:R1:W-:Y:S01]  /*43e0*/  @P0 ATOMS.AND RZ, [UR8+0x18], R0 ;  /* 0x00001800ffff098c */ /* 0x0003e2000a800008 */
[----:B------:R-:W-:Y:S05]  /*43f0*/  BRA `(.L_x_83) ;  /* 0x0000000000147947 */ /* 0x000fea0003800000 */
.L_x_82:
[----:B------:R-:W-:Y:S02]  /*4400*/  MOV R2, 0x4420 ;  /* 0x0000442000027802 */ /* 0x000fe40000000f00 */
[----:B---3-5:R-:W-:Y:S05]  /*4410*/  CALL.REL.NOINC `($__internal_0_$__cuda_sm10x_tcgen05_guardrail_trap_col_being_dealloced_not_returned_by_alloc) ;  /* 0x0000004400247944 */ /* 0x028fea0003c00000 */
[----:B------:R-:W-:Y:S05]  /*4420*/  BRA `(.L_x_83) ;  /* 0x0000000000087947 */ /* 0x000fea0003800000 */
.L_x_81:
[----:B------:R-:W-:Y:S02]  /*4430*/  MOV R2, 0x4450 ;  /* 0x0000445000027802 */ /* 0x000fe40000000f00 */
[----:B---3-5:R-:W-:Y:S05]  /*4440*/  CALL.REL.NOINC `($__internal_2_$__cuda_sm10x_tcgen05_guardrail_trap_unallocated_columns_being_dealloced) ;  /* 0x0000004400307944 */ /* 0x028fea0003c00000 */
.L_x_83:
[----:B------:R-:W-:Y:S01]  /*4450*/  NOP ;  /* 0x0000000000007918 */ /* 0x000fe20000000000 */
[----:B------:R-:W-:Y:S05]  /*4460*/  EXIT ;  /* 0x000000000000794d */ /* 0x000fea0003800000 */
.L_x_65:
[----:B------:R-:W-:-:S09]  /*4470*/  UISETP.NE.OR UP0, UPT, UR22, 0x3, !UP3 ;  /* 0x000000031600788c */ /* 0x000fd2000df05670 */
[----:B------:R-:W-:Y:S05]  /*4480*/  BRA.U UP0, `(.L_x_84) ;  /* 0x0000000d00f07547 */ /* 0x000fea000b800000 */
[----:B------:R-:W1:Y:S01]  /*4490*/  LDCU UR28, c[0x0][0x370] ;  /* 0x00006e00ff1c77ac */ /* 0x000e620008000800 */
[----:B------:R-:W2:Y:S01]  /*44a0*/  LDC.64 R16, c[0x0][0x348] ;  /* 0x0000d200ff107b82 */ /* 0x000ea20000000a00 */
[----:B------:R-:W-:Y:S02]  /*44b0*/  HFMA2 R13, -RZ, RZ, 0, 0 ;  /* 0x00000000ff0d7431 */ /* 0x000fe400000001ff */
[----:B------:R-:W-:Y:S01]  /*44c0*/  IMAD.MOV.U32 R15, RZ, RZ, 0x1 ;  /* 0x00000001ff0f7424 */ /* 0x000fe200078e00ff */
[----:B------:R-:W1:Y:S01]  /*44d0*/  LDCU.128 UR32, c[0x0][0xb10] ;  /* 0x00016200ff2077ac */ /* 0x000e620008000c00 */
[----:B------:R-:W-:Y:S01]  /*44e0*/  IMAD.MOV.U32 R14, RZ, RZ, RZ ;  /* 0x000000ffff0e7224 */ /* 0x000fe200078e00ff */
[----:B------:R-:W-:Y:S01]  /*44f0*/  MOV R7, 0x1000 ;  /* 0x0000100000077802 */ /* 0x000fe20000000f00 */
[----:B------:R-:W3:Y:S01]  /*4500*/  LDCU UR27, c[0x0][0x374] ;  /* 0x00006e80ff1b77ac */ /* 0x000ee20008000800 */
[----:B------:R-:W4:Y:S01]  /*4510*/  LDC.64 R2, c[0x0][0x888] ;  /* 0x00022200ff027b82 */ /* 0x000f220000000a00 */
[----:B------:R-:W3:Y:S01]  /*4520*/  LDCU UR15, c[0x0][0xb0c] ;  /* 0x00016180ff0f77ac */ /* 0x000ee20008000800 */
[----:B------:R-:W3:Y:S06]  /*4530*/  LDCU UR38, c[0x0][0xb20] ;  /* 0x00016400ff2677ac */ /* 0x000eec0008000800 */
[----:B------:R-:W2:Y:S01]  /*4540*/  LDC.64 R4, c[0x0][0x890] ;  /* 0x00022400ff047b82 */ /* 0x000ea20000000a00 */
[----:B------:R-:W3:Y:S01]  /*4550*/  LDCU UR4, c[0x0][0xb30] ;  /* 0x00016600ff0477ac */ /* 0x000ee20008000800 */
[----:B-1----:R-:W-:-:S02]  /*4560*/  UIMAD.WIDE.U32 UR6, UR28, UR32, URZ ;  /* 0x000000201c0672a5 */ /* 0x002fc4000f8e00ff */
[----:B---3--:R-:W-:Y:S01]  /*4570*/  UIMAD.WIDE.U32 UR8, UR27, UR35, URZ ;  /* 0x000000231b0872a5 */ /* 0x008fe2000f8e00ff */
[----:B------:R-:W-:Y:S01]  /*4580*/  UMOV UR24, 0x400 ;  /* 0x0000040000187882 */ /* 0x000fe20000000000 */
[----:B------:R-:W-:-:S03]  /*4590*/  UPLOP3.LUT UP3, UPT, UPT, UPT, UPT, 0x40, 0x4 ;  /* 0x000000000004789c */ /* 0x000fc60003f6e870 */
[----:B------:R-:W-:Y:S01]  /*45a0*/  UMOV UR6, UR7 ;  /* 0x0000000700067c82 */ /* 0x000fe20008000000 */
[----:B------:R-:W-:Y:S01]  /*45b0*/  UISETP.GE.AND UP0, UPT, UR40, 0x1, UPT ;  /* 0x000000012800788c */ /* 0x000fe2000bf06270 */
[----:B------:R-:W-:Y:S01]  /*45c0*/  UMOV UR29, UR9 ;  /* 0x00000009001d7c82 */ /* 0x000fe20008000000 */
[----:B------:R-:W-:Y:S01]  /*45d0*/  UISETP.NE.AND UP4, UPT, UR40, 0x1, UPT ;  /* 0x000000012800788c */ /* 0x000fe2000bf85270 */
[----:B------:R-:W1:Y:S01]  /*45e0*/  LDCU.64 UR16, c[0x0][0xb28] ;  /* 0x00016500ff1077ac */ /* 0x000e620008000a00 */
[----:B------:R-:W-:Y:S02]  /*45f0*/  ULEA UR24, UR54, UR24, 0x18 ;  /* 0x0000001836187291 */ /* 0x000fe4000f8ec0ff */
[----:B------:R-:W-:Y:S02]  /*4600*/  UISETP.NE.AND UP6, UPT, UR15, 0x1, UPT ;  /* 0x000000010f00788c */ /* 0x000fe4000bfc5270 */
[----:B------:R-:W-:Y:S02]  /*4610*/  UISETP.NE.AND UP5, UPT, UR34, 0x1, UPT ;  /* 0x000000012200788c */ /* 0x000fe4000bfa5270 */
[----:B------:R-:W-:-:S02]  /*4620*/  USHF.R.U32.HI UR31, URZ, UR33, UR6 ;  /* 0x00000021ff1f7299 */ /* 0x000fc40008011606 */
[----:B------:R-:W-:Y:S02]  /*4630*/  USHF.R.U32.HI UR29, URZ, UR38, UR29 ;  /* 0x00000026ff1d7299 */ /* 0x000fe4000801161d */
[----:B------:R-:W-:Y:S01]  /*4640*/  UISETP.NE.AND UP2, UPT, UR4, 0x1, UPT ;  /* 0x000000010400788c */ /* 0x000fe2000bf45270 */
[----:B------:R-:W-:-:S10]  /*4650*/  UMOV UR12, URZ ;  /* 0x000000ff000c7c82 */ /* 0x000fd40008000000 */
.L_x_93:
[C---:B------:R-:W-:Y:S02]  /*4660*/  LEA R12, R14.reuse, UR24, 0x3 ;  /* 0x000000180e0c7c11 */ /* 0x040fe4000f8e18ff */
[----:B------:R-:W-:Y:S02]  /*4670*/  SHF.L.U32 R0, R13, 0x1f, RZ ;  /* 0x0000001f0d007819 */ /* 0x000fe400000006ff */
[----:B------:R-:W-:Y:S02]  /*4680*/  LEA R8, R14, UR24, 0x4 ;  /* 0x000000180e087c11 */ /* 0x000fe4000f8e20ff */
[----:B---3--:R-:W3:Y:S02]  /*4690*/  SYNCS.PHASECHK.TRANS64.TRYWAIT P0, [R12+URZ+0x110], R0 ;  /* 0x000110000c0075a7 */ /* 0x008ee400080011ff */
[----:B---3--:R-:W-:Y:S05]  /*46a0*/  @!P0 BRA `(.L_x_85) ;  /* 0x0000003c00a48947 */ /* 0x008fea0003800000 */
.L_x_177:
[----:B------:R-:W1:Y:S01]  /*46b0*/  LDS.128 R8, [R8+0x1a0] ;  /* 0x0001a00008087984 */ /* 0x000e620000000c00 */
[----:B------:R-:W-:Y:S01]  /*46c0*/  UISETP.GE.AND UP0, UPT, UR40, 0x1, UPT ;  /* 0x000000012800788c */ /* 0x000fe2000bf06270 */
[----:B------:R-:W-:Y:S01]  /*46d0*/  @!PT LDS RZ, [RZ] ;  /* 0x00000000fffff984 */ /* 0x000fe20000000800 */
[----:B------:R-:W-:Y:S01]  /*46e0*/  @!PT LDS RZ, [RZ] ;  /* 0x00000000fffff984 */ /* 0x000fe20000000800 */
[----:B------:R-:W-:Y:S01]  /*46f0*/  @!PT LDS RZ, [RZ] ;  /* 0x00000000fffff984 */ /* 0x000fe20000000800 */
[----:B------:R-:W-:Y:S01]  /*4700*/  @!PT LDS RZ, [RZ] ;  /* 0x00000000fffff984 */ /* 0x000fe20000000800 */
[----:B------:R2:W-:Y:S06]  /*4710*/  MEMBAR.ALL.CTA ;  /* 0x0000000000007992 */ /* 0x0005ec0000008000 */
[----:B--2---:R-:W2:Y:S01]  /*4720*/  FENCE.VIEW.ASYNC.S ;  /* 0x00000000000073c6 */ /* 0x004ea20000000000 */
[----:B-1----:R-:W-:Y:S11]  /*4730*/  LOP3.LUT P0, RZ, R10, 0x1, RZ, 0xc0, !PT ;  /* 0x000000010aff7812 */ /* 0x002ff6000780c0ff */
[----:B------:R-:W-:Y:S02]  /*4740*/  @!UPT UIADD3 URZ, UPT, UPT, URZ, URZ, URZ ;  /* 0x000000fffffff290 */ /* 0x000fe4000fffe0ff */
[----:B--2---:R-:W-:Y:S01]  /*4750*/  VOTEU.ANY UP1, P0 ;  /* 0x0000000000ff7886 */ /* 0x004fe20000020100 */
[----:B------:R-:W-:Y:S11]  /*4760*/  PLOP3.LUT P0, PT, PT, PT, UP1, 0x80, 0x8 ;  /* 0x000000000008781c */ /* 0x000ff60003f0f018 */
[----:B------:R-:W-:Y:S02]  /*4770*/  @!UPT UIADD3 URZ, UPT, UPT, URZ, URZ, URZ ;  /* 0x000000fffffff290 */ /* 0x000fe4000fffe0ff */
[----:B---3--:R-:W-:Y:S02]  /*4780*/  @P0 SHF.R.U32.HI R0, RZ, 0x10, R9 ;  /* 0x00000010ff000819 */ /* 0x008fe40000011609 */
[----:B------:R-:W-:Y:S02]  /*4790*/  @P0 MOV R6, R8 ;  /* 0x0000000800060202 */ /* 0x000fe40000000f00 */
[----:B------:R-:W-:Y:S01]  /*47a0*/  @P0 R2UR UR4, R0 ;  /* 0x00000000000402ca */ /* 0x000fe200000e0000 */
[----:B------:R-:W-:Y:S01]  /*47b0*/  VIADD R0, R12, 0x120 ;  /* 0x000001200c007836 */ /* 0x000fe20000000000 */
[----:B------:R-:W-:Y:S02]  /*47c0*/  @P0 LOP3.LUT R8, R9, 0xffff, RZ, 0xc0, !PT ;  /* 0x0000ffff09080812 */ /* 0x000fe400078ec0ff */
[----:B------:R-:W-:Y:S02]  /*47d0*/  @P0 R2UR UR6, R6 ;  /* 0x00000000060602ca */ /* 0x000fe400000e0000 */
[----:B------:R-:W-:Y:S02]  /*47e0*/  PRMT R0, RZ, 0x654, R0 ;  /* 0x00000654ff007816 */ /* 0x000fe40000000000 */
[----:B------:R-:W-:Y:S02]  /*47f0*/  @P0 R2UR UR5, R8 ;  /* 0x00000000080502ca */ /* 0x000fe400000e0000 */
[----:B------:R1:W-:Y:S03]  /*4800*/  SYNCS.ARRIVE.TRANS64.RED.A1T0 RZ, [R0+URZ], RZ ;  /* 0x000000ff00ff79a7 */ /* 0x0003e600081004ff */
[----:B------:R-:W-:Y:S04]  /*4810*/  @UP1 UMOV UR25, UR4 ;  /* 0x0000000400191c82 */ /* 0x000fe80008000000 */
[----:B------:R-:W-:Y:S04]  /*4820*/  @UP1 UMOV UR14, UR6 ;  /* 0x00000006000e1c82 */ /* 0x000fe80008000000 */
[----:B------:R-:W-:Y:S01]  /*4830*/  @UP1 UMOV UR13, UR5 ;  /* 0x00000005000d1c82 */ /* 0x000fe20008000000 */
[----:B------:R-:W-:Y:S05]  /*4840*/  BRA.U !UP0, `(.L_x_86) ;  /* 0x0000000108a47547 */ /* 0x000fea000b800000 */
[----:B------:R-:W-:Y:S02]  /*4850*/  UIMAD.WIDE.U32 UR8, UR13, UR35, URZ ;  /* 0x000000230d0872a5 */ /* 0x000fe4000f8e00ff */
[----:B------:R-:W-:Y:S02]  /*4860*/  UIMAD.WIDE.U32 UR10, UR14, UR32, URZ ;  /* 0x000000200e0a72a5 */ /* 0x000fe4000f8e00ff */
[----:B------:R-:W-:Y:S02]  /*4870*/  USEL UR4, UR27, UR29, !UP5 ;  /* 0x0000001d1b047287 */ /* 0x000fe4000e800000 */
[----:B------:R-:W-:Y:S02]  /*4880*/  USEL UR7, UR28, UR31, !UP6 ;  /* 0x0000001f1c077287 */ /* 0x000fe4000f000000 */
[----:B------:R-:W-:Y:S02]  /*4890*/  UIMAD.WIDE.U32 UR18, UR4, UR16, URZ ;  /* 0x00000010041272a5 */ /* 0x000fe4000f8e00ff */
[----:B------:R-:W-:Y:S01]  /*48a0*/  UIMAD.WIDE.U32 UR20, UR7, UR16, URZ ;  /* 0x00000010071472a5 */ /* 0x000fe2000f8e00ff */
[----:B------:R-:W-:Y:S02]  /*48b0*/  UMOV UR5, UR9 ;  /* 0x0000000900057c82 */ /* 0x000fe40008000000 */
[----:B------:R-:W-:Y:S03]  /*48c0*/  USHF.R.U32.HI UR6, URZ, UR38, UR5 ;  /* 0x00000026ff067299 */ /* 0x000fe60008011605 */
[----:B------:R-:W-:Y:S01]  /*48d0*/  UMOV UR5, UR11 ;  /* 0x0000000b00057c82 */ /* 0x000fe20008000000 */
[----:B------:R-:W-:Y:S02]  /*48e0*/  USEL UR6, UR13, UR6, !UP5 ;  /* 0x000000060d067287 */ /* 0x000fe4000e800000 */
[----:B------:R-:W-:Y:S02]  /*48f0*/  USHF.R.U32.HI UR8, URZ, UR33, UR5 ;  /* 0x00000021ff087299 */ /* 0x000fe40008011605 */
[----:B------:R-:W-:Y:S01]  /*4900*/  UIMAD.WIDE.U32 UR10, UR6, UR16, URZ ;  /* 0x00000010060a72a5 */ /* 0x000fe2000f8e00ff */
[----:B------:R-:W-:Y:S02]  /*4910*/  UMOV UR5, UR19 ;  /* 0x0000001300057c82 */ /* 0x000fe40008000000 */
[----:B------:R-:W-:Y:S03]  /*4920*/  @UP4 USHF.R.U32.HI UR4, URZ, UR17, UR5 ;  /* 0x00000011ff044299 */ /* 0x000fe60008011605 */
[----:B------:R-:W-:Y:S01]  /*4930*/  UMOV UR5, UR21 ;  /* 0x0000001500057c82 */ /* 0x000fe20008000000 */
[----:B------:R-:W-:Y:S02]  /*4940*/  UIMAD UR4, UR40, UR4, URZ ;  /* 0x00000004280472a4 */ /* 0x000fe4000f8e02ff */
[----:B------:R-:W-:Y:S02]  /*4950*/  @UP4 USHF.R.U32.HI UR7, URZ, UR17, UR5 ;  /* 0x00000011ff074299 */ /* 0x000fe40008011605 */
[----:B------:R-:W-:Y:S02]  /*4960*/  USEL UR5, UR14, UR8, !UP6 ;  /* 0x000000080e057287 */ /* 0x000fe4000f000000 */
[----:B------:R-:W-:Y:S02]  /*4970*/  UIMAD UR8, UR40, UR7, URZ ;  /* 0x00000007280872a4 */ /* 0x000fe4000f8e02ff */
[----:B------:R-:W-:Y:S03]  /*4980*/  UISETP.GE.AND UP0, UPT, UR6, UR4, UPT ;  /* 0x000000040600728c */ /* 0x000fe6000bf06270 */
[----:B------:R-:W-:Y:S01]  /*4990*/  UMOV UR4, UR11 ;  /* 0x0000000b00047c82 */ /* 0x000fe20008000000 */
[----:B------:R-:W-:Y:S02]  /*49a0*/  UISETP.GE.OR UP0, UPT, UR5, UR8, UP0 ;  /* 0x000000080500728c */ /* 0x000fe40008706670 */
[----:B------:R-:W-:Y:S02]  /*49b0*/  USHF.R.U32.HI UR4, URZ, UR17, UR4 ;  /* 0x00000011ff047299 */ /* 0x000fe40008011604 */
[----:B------:R-:W-:Y:S02]  /*49c0*/  UIMAD.WIDE.U32 UR8, UR5, UR16, URZ ;  /* 0x00000010050872a5 */ /* 0x000fe4000f8e00ff */
[----:B------:R-:W-:Y:S04]  /*49d0*/  USEL UR10, UR6, UR4, !UP4 ;  /* 0x00000004060a7287 */ /* 0x000fe8000e000000 */
[----:B------:R-:W-:Y:S01]  /*49e0*/  UIADD3 UR11, UPT, UPT, -UR10, URZ, URZ ;  /* 0x000000ff0a0b7290 */ /* 0x000fe2000fffe1ff */
[----:B------:R-:W-:Y:S02]  /*49f0*/  @!UP0 UMOV UR4, UR9 ;  /* 0x0000000900048c82 */ /* 0x000fe40008000000 */
[----:B------:R-:W-:Y:S02]  /*4a00*/  @!UP0 USHF.R.U32.HI UR4, URZ, UR17, UR4 ;  /* 0x00000011ff048299 */ /* 0x000fe40008011604 */
[----:B------:R-:W-:Y:S02]  /*4a10*/  UIMAD UR8, UR40, UR11, UR6 ;  /* 0x0000000b280872a4 */ /* 0x000fe4000f8e0206 */
[----:B------:R-:W-:Y:S04]  /*4a20*/  @!UP0 USEL UR4, UR5, UR4, !UP4 ;  /* 0x0000000405048287 */ /* 0x000fe8000e000000 */
[----:B------:R-:W-:Y:S02]  /*4a30*/  @!UP0 UIMAD UR8, UR7, UR8, UR4 ;  /* 0x00000008070882a4 */ /* 0x000fe4000f8e0204 */
[----:B------:R-:W-:Y:S02]  /*4a40*/  @!UP0 UIADD3 UR9, UPT, UPT, UR10, -UR4, URZ ;  /* 0x800000040a098290 */ /* 0x000fe4000fffe0ff */
[----:B------:R-:W-:Y:S02]  /*4a50*/  UIADD3 UR4, UPT, UPT, -UR5, URZ, URZ ;  /* 0x000000ff05047290 */ /* 0x000fe4000fffe1ff */
[----:B------:R-:W-:Y:S02]  /*4a60*/  UIADD3 UR7, UPT, UPT, -UR6, URZ, URZ ;  /* 0x000000ff06077290 */ /* 0x000fe4000fffe1ff */
[----:B------:R-:W-:Y:S02]  /*4a70*/  @!UP0 UIMAD UR6, UR9, UR40, UR5 ;  /* 0x00000028090682a4 */ /* 0x000fe4000f8e0205 */
[----:B------:R-:W-:Y:S02]  /*4a80*/  UIMAD UR14, UR15, UR4, UR14 ;  /* 0x000000040f0e72a4 */ /* 0x000fe4000f8e020e */
[----:B------:R-:W-:Y:S01]  /*4a90*/  UIMAD UR13, UR34, UR7, UR13 ;  /* 0x00000007220d72a4 */ /* 0x000fe2000f8e020d */
[----:B------:R-:W-:Y:S02]  /*4aa0*/  @!UP0 UMOV UR5, UR8 ;  /* 0x0000000800058c82 */ /* 0x000fe40008000000 */
[----:B------:R-:W-:Y:S02]  /*4ab0*/  UIMAD UR14, UR5, UR15, UR14 ;  /* 0x0000000f050e72a4 */ /* 0x000fe4000f8e020e */
[----:B------:R-:W-:Y:S11]  /*4ac0*/  UIMAD UR13, UR6, UR34, UR13 ;  /* 0x00000022060d72a4 */ /* 0x000ff6000f8e020d */
[----:B------:R-:W-:Y:S01]  /*4ad0*/  @!UPT UIADD3 URZ, UPT, UPT, URZ, URZ, URZ ;  /* 0x000000fffffff290 */ /* 0x000fe2000fffe0ff */
.L_x_86:
[----:B------:R-:W2:Y:S01]  /*4ae0*/  @!UP2 LDCU.128 UR20, c[0x0][0xb10] ;  /* 0x00016200ff14a7ac */ /* 0x000ea20008000c00 */
[C---:B------:R-:W-:Y:S02]  /*4af0*/  ISETP.NE.U32.AND P1, PT, R4.reuse, RZ, PT ;  /* 0x000000ff0400720c */ /* 0x040fe40003f25070 */
[----:B------:R-:W-:Y:S02]  /*4b00*/  ISETP.NE.U32.AND P0, PT, R4, RZ, PT ;  /* 0x000000ff0400720c */ /* 0x000fe40003f05070 */
[C---:B------:R-:W-:Y:S02]  /*4b10*/  ISETP.NE.AND.EX P1, PT, R5.reuse, RZ, PT, P1 ;  /* 0x000000ff0500720c */ /* 0x040fe40003f25310 */
[----:B------:R-:W-:Y:S01]  /*4b20*/  ISETP.NE.AND.EX P0, PT, R5, RZ, PT, P0 ;  /* 0x000000ff0500720c */ /* 0x000fe20003f05300 */
[----:B------:R-:W3:Y:S01]  /*4b30*/  @!UP2 LDCU UR5, c[0x0][0xb0c] ;  /* 0x00016180ff05a7ac */ /* 0x000ee20008000800 */
[----:B------:R-:W-:Y:S02]  /*4b40*/  USHF.L.U32 UR11, UR26, 0x6, URZ ;  /* 0x000000061a0b7899 */ /* 0x000fe400080006ff */
[----:B------:R-:W-:Y:S02]  /*4b50*/  USHF.L.U32 UR10, UR30, 0x6, URZ ;  /* 0x000000061e0a7899 */ /* 0x000fe400080006ff */
[----:B--2---:R-:W-:Y:S07]  /*4b60*/  UIMAD.WIDE.U32 UR6, UR14, UR20, URZ ;  /* 0x000000140e0672a5 */ /* 0x004fee000f8e00ff */
[----:B------:R-:W-:Y:S01]  /*4b70*/  @!UP2 UMOV UR4, UR7 ;  /* 0x000000070004ac82 */ /* 0x000fe20008000000 */
[----:B---3--:R-:W-:Y:S02]  /*4b80*/  @!UP2 UISETP.NE.AND UP0, UPT, UR5, 0x1, UPT ;  /* 0x000000010500a88c */ /* 0x008fe4000bf05270 */
[----:B------:R-:W-:Y:S02]  /*4b90*/  @!UP2 USHF.R.U32.HI UR4, URZ, UR21, UR4 ;  /* 0x00000015ff04a299 */ /* 0x000fe40008011604 */
[----:B------:R-:W-:Y:S02]  /*4ba0*/  UIMAD.WIDE.U32 UR6, UR13, UR23, URZ ;  /* 0x000000170d0672a5 */ /* 0x000fe4000f8e00ff */
[----:B------:R-:W-:Y:S02]  /*4bb0*/  @!UP2 USEL UR8, UR14, UR4, !UP0 ;  /* 0x000000040e08a287 */ /* 0x000fe4000c000000 */
[----:B------:R-:W-:Y:S03]  /*4bc0*/  @!UP2 UISETP.NE.AND UP0, UPT, UR22, 0x1, UPT ;  /* 0x000000011600a88c */ /* 0x000fe6000bf05270 */
[----:B------:R-:W-:Y:S02]  /*4bd0*/  @!UP2 UMOV UR6, UR7 ;  /* 0x000000070006ac82 */ /* 0x000fe40008000000 */
[----:B------:R-:W2:Y:S02]  /*4be0*/  @!UP2 LDCU UR4, c[0x0][0xb20] ;  /* 0x00016400ff04a7ac */ /* 0x000ea40008000800 */
[----:B--2---:R-:W-:Y:S04]  /*4bf0*/  @!UP2 USHF.R.U32.HI UR6, URZ, UR4, UR6 ;  /* 0x00000004ff06a299 */ /* 0x004fe80008011606 */
[----:B------:R-:W-:Y:S04]  /*4c00*/  @!UP2 USEL UR6, UR13, UR6, !UP0 ;  /* 0x000000060d06a287 */ /* 0x000fe8000c000000 */
[----:B------:R-:W-:Y:S02]  /*4c10*/  @!UP2 UIADD3 UR4, UPT, UPT, -UR8, UR6, URZ ;  /* 0x000000060804a290 */ /* 0x000fe4000fffe1ff */
[----:B------:R-:W-:Y:S02]  /*4c20*/  @!UP2 UIADD3 UR6, UPT, UPT, UR8, -UR6, URZ ;  /* 0x800000060806a290 */ /* 0x000fe4000fffe0ff */
[----:B------:R-:W-:Y:S02]  /*4c30*/  @!UP2 UIMAD UR14, UR4, UR5, UR14 ;  /* 0x00000005040ea2a4 */ /* 0x000fe4000f8e020e */
[----:B------:R-:W-:Y:S01]  /*4c40*/  @!UP2 UIMAD UR13, UR6, UR22, UR13 ;  /* 0x00000016060da2a4 */ /* 0x000fe2000f8e020d */
[----:B------:R-:W-:Y:S11]  /*4c50*/  BRA.U UP3, `(.L_x_87) ;  /* 0x0000000103107547 */ /* 0x000ff6000b800000 */
[----:B------:R-:W-:Y:S04]  /*4c60*/  MOV R6, UR37 ;  /* 0x0000002500067c02 */ /* 0x000fe80008000f00 */
[----:B------:R-:W-:Y:S04]  /*4c70*/  SHF.L.U32 R6, R6, 0x1f, RZ ;  /* 0x0000001f06067819 */ /* 0x000fe800000006ff */
[----:B------:R-:W2:Y:S02]  /*4c80*/  SYNCS.PHASECHK.TRANS64.TRYWAIT P2, [UR24+0x108], R6 ;  /* 0x00010806ff0075a7 */ /* 0x000ea40008041118 */
[----:B--2---:R-:W-:Y:S05]  /*4c90*/  @!P2 BRA `(.L_x_88) ;  /* 0x00000038003ca947 */ /* 0x004fea0003800000 */
.L_x_87:
[----:B------:R-:W-:Y:S05]  /*4ca0*/  @!P1 BRA `(.L_x_89) ;  /* 0x0000000000309947 */ /* 0x000fea0003800000 */
[----:B----4-:R-:W-:Y:S01]  /*4cb0*/  ISETP.NE.U32.AND P1, PT, R2, RZ, PT ;  /* 0x000000ff0200720c */ /* 0x010fe20003f25070 */
[----:B------:R-:W2:Y:S01]  /*4cc0*/  LDCU.64 UR4, c[0x0][0x358] ;  /* 0x00006b00ff0477ac */ /* 0x000ea20008000a00 */
[----:B------:R-:W-:Y:S02]  /*4cd0*/  IMAD.MOV.U32 R45, RZ, RZ, 0x1 ;  /* 0x00000001ff2d7424 */ /* 0x000fe400078e00ff */
[----:B------:R-:W-:Y:S11]  /*4ce0*/  ISETP.NE.AND.EX P1, PT, R3, RZ, PT, P1 ;  /* 0x000000ff0300720c */ /* 0x000ff60003f25310 */
[----:B------:R-:W-:Y:S02]  /*4cf0*/  @!UPT UIADD3 URZ, UPT, UPT, URZ, URZ, URZ ;  /* 0x000000fffffff290 */ /* 0x000fe4000fffe0ff */
[----:B------:R-:W3:Y:S01]  /*4d00*/  @P1 LDC.64 R8, c[0x0][0x888] ;  /* 0x00022200ff081b82 */ /* 0x000ee20000000a00 */
[----:B-1----:R-:W-:Y:S04]  /*4d10*/  @P1 IMAD R0, R4, UR36, RZ ;  /* 0x0000002404001c24 */ /* 0x002fe8000f8e02ff */
[----:B---3--:R-:W-:Y:S04]  /*4d20*/  @P1 IMAD.WIDE R8, R0, 0x4, R8 ;  /* 0x0000000400081825 */ /* 0x008fe800078e0208 */
[----:B------:R-:W-:Y:S01]  /*4d30*/  HFMA2 R0, -RZ, RZ, 0, 5.9604644775390625e-08 ;  /* 0x00000001ff007431 */ /* 0x000fe200000001ff */
[----:B--2--5:R2:W5:Y:S04]  /*4d40*/  @P1 LDG.E R26, desc[UR4][R8.64] ;  /* 0x00000004081a1981 */ /* 0x024568000c1e1900 */
[----:B------:R-:W-:Y:S01]  /*4d50*/  @!P1 PRMT R45, R0, 0x7610, R45 ;  /* 0x00007610002d9816 */ /* 0x000fe2000000002d */
[----:B--2---:R-:W3:Y:S06]  /*4d60*/  @!P1 LDC R26, c[0x0][0x880] ;  /* 0x00022000ff1a9b82 */ /* 0x004eec0000000800 */
.L_x_89:
[----:B---3-5:R-:W-:Y:S01]  /*4d70*/  @!P0 FSETP.EQ.AND P1, PT, R26, RZ, PT ;  /* 0x000000ff1a00820b */ /* 0x028fe20003f22000 */
[----:B------:R-:W-:Y:S01]  /*4d80*/  @!UPT UIADD3 URZ, UPT, UPT, URZ, URZ, URZ ;  /* 0x000000fffffff290 */ /* 0x000fe2000fffe0ff */
[----:B------:R-:W-:Y:S11]  /*4d90*/  @!P0 BRA `(.L_x_90) ;  /* 0x0000000000188947 */ /* 0x000ff60003800000 */
[----:B------:R-:W-:Y:S02]  /*4da0*/  LOP3.LUT P0, RZ, R45, 0xff, RZ, 0xc0, !PT ;  /* 0x000000ff2dff7812 */ /* 0x000fe4000780c0ff */
[----:B----4-:R-:W-:Y:S04]  /*4db0*/  ISETP.NE.U32.AND P1, PT, R2, RZ, PT ;  /* 0x000000ff0200720c */ /* 0x010fe80003f25070 */
[----:B------:R-:W-:Y:S04]  /*4dc0*/  ISETP.NE.AND.EX P1, PT, R3, RZ, PT, P1 ;  /* 0x000000ff0300720c */ /* 0x000fe80003f25310 */
[----:B------:R-:W-:Y:S03]  /*4dd0*/  PLOP3.LUT P1, PT, P1, PT, PT, 0x8, 0x80 ;  /* 0x000000000080781c */ /* 0x000fe60000f2e170 */
[----:B------:R-:W-:Y:S11]  /*4de0*/  @P0 FSETP.EQ.AND P1, PT, R26, RZ, PT ;  /* 0x000000ff1a00020b */ /* 0x000ff60003f22000 */
[----:B------:R-:W-:Y:S02]  /*4df0*/  @!UPT UIADD3 URZ, UPT, UPT, URZ, URZ, URZ ;  /* 0x000000fffffff290 */ /* 0x000fe4000fffe0ff */
.L_x_90:
[----:B------:R-:W-:Y:S01]  /*4e00*/  ULEA UR4, UR12, UR24, 0x3 ;  /* 0x000000180c047291 */ /* 0x000fe2000f8e18ff */
[----:B------:R-:W-:Y:S02]  /*4e10*/  SHF.L.U32 R9, R15, 0x1f, RZ ;  /* 0x0000001f0f097819 */ /* 0x000fe400000006ff */
[----:B------:R-:W-:Y:S04]  /*4e20*/  ELECT P0, URZ, PT ;  /* 0x0000000000ff782f */ /* 0x000fe80003800000 */
[----:B------:R-:W-:Y:S02]  /*4e30*/  PLOP3.LUT P1, PT, P1, P0, PT, 0xf2, 0x2f ;  /* 0x00000000002f781c */ /* 0x000fe40000f21e72 */
[----:B------:R-:W2:Y:S11]  /*4e40*/  SYNCS.PHASECHK.TRANS64.TRYWAIT P2, [UR4+0xe8], R9 ;  /* 0x0000e809ff0075a7 */ /* 0x000eb60008041104 */
[----:B------:R-:W-:Y:S05]  /*4e50*/  @!P1 IADD3 R8, P0, PT, R16, 0x580, RZ ;  /* 0x0000058010089810 */ /* 0x000fea0007f1e0ff */
[----:B-1----:R-:W-:Y:S01]  /*4e60*/  @!P1 IMAD.X R6, RZ, RZ, R17, P0 ;  /* 0x000000ffff069224 */ /* 0x002fe200000e0611 */
[----:B--2---:R-:W-:Y:S07]  /*4e70*/  @!P2 BRA `(.L_x_91) ;  /* 0x0000003400dca947 */ /* 0x004fee0003800000 */
.L_x_180:
[----:B------:R-:W-:Y:S01]  /*4e80*/  @!P1 R2UR UR7, R6 ;  /* 0x00000000060792ca */ /* 0x000fe200000e0000 */
[----:B------:R-:W-:Y:S01]  /*4e90*/  UIADD3 UR5, UPT, UPT, UR12, 0x1, URZ ;  /* 0x000000010c057890 */ /* 0x000fe2000fffe0ff */
[----:B------:R-:W-:Y:S01]  /*4ea0*/  @!P1 R2UR UR6, R8 ;  /* 0x00000000080692ca */ /* 0x000fe200000e0000 */
[----:B------:R-:W-:Y:S01]  /*4eb0*/  UIADD3 UR9, UPT, UPT, UR4, 0xd0, URZ ;  /* 0x000000d004097890 */ /* 0x000fe2000fffe0ff */
[----:B------:R-:W-:Y:S01]  /*4ec0*/  @!P1 IMAD.MOV.U32 R6, RZ, RZ, 0x1000 ;  /* 0x00001000ff069424 */ /* 0x000fe200078e00ff */
[----:B------:R-:W-:Y:S01]  /*4ed0*/  UISETP.NE.AND UP0, UPT, UR5, 0x3, UPT ;  /* 0x000000030500788c */ /* 0x000fe2000bf05270 */
[----:B------:R-:W-:Y:S01]  /*4ee0*/  VIADD R14, R14, 0x1 ;  /* 0x000000010e0e7836 */ /* 0x000fe20000000000 */
[----:B------:R-:W-:Y:S01]  /*4ef0*/  UMOV UR22, 0x0 ;  /* 0x0000000000167882 */ /* 0x000fe20000000000 */
[----:B------:R-:W-:Y:S01]  /*4f00*/  UMOV UR23, 0x10000000 ;  /* 0x1000000000177882 */ /* 0x000fe20000000000 */
[----:B------:R-:W-:Y:S04]  /*4f10*/  UPRMT UR20, UR54, 0x654, UR9 ;  /* 0x0000065436147896 */ /* 0x000fe80008000009 */
[----:B-1----:R-:W-:Y:S01]  /*4f20*/  IMAD.U32 R9, RZ, RZ, UR7 ;  /* 0x00000007ff097e24 */ /* 0x002fe2000f8e00ff */
[----:B------:R-:W-:Y:S01]  /*4f30*/  USEL UR7, URZ, 0x1, UP0 ;  /* 0x00000001ff077887 */ /* 0x000fe20008000000 */
[----:B------:R-:W-:Y:S01]  /*4f40*/  IMAD.U32 R8, RZ, RZ, UR6 ;  /* 0x00000006ff087e24 */ /* 0x000fe2000f8e00ff */
[----:B------:R-:W-:Y:S02]  /*4f50*/  USEL UR6, UR5, URZ, UP0 ;  /* 0x000000ff05067287 */ /* 0x000fe40008000000 */
[----:B------:R-:W-:Y:S01]  /*4f60*/  VOTEU.ALL UP0, P1 ;  /* 0x0000000000ff7886 */ /* 0x000fe20000800000 */
[----:B------:R-:W-:Y:S02]  /*4f70*/  @!P1 R2UR UR19, R9 ;  /* 0x00000000091392ca */ /* 0x000fe400000e0000 */
[----:B------:R-:W-:Y:S02]  /*4f80*/  @!P1 R2UR UR18, R8 ;  /* 0x00000000081292ca */ /* 0x000fe400000e0000 */
[----:B------:R-:W-:Y:S01]  /*4f90*/  @!UP0 ULEA UR5, UR12, UR24, 0xc ;  /* 0x000000180c058291 */ /* 0x000fe2000f8e60ff */
[----:B------:R-:W-:Y:S02]  /*4fa0*/  LOP3.LUT R15, R15, UR7, RZ, 0x3c, !PT ;  /* 0x000000070f0f7c12 */ /* 0x000fe4000f8e3cff */
[----:B------:R-:W-:Y:S01]  /*4fb0*/  UMOV UR12, UR36 ;  /* 0x00000024000c7c82 */ /* 0x000fe20008000000 */
[----:B------:R-:W-:Y:S01]  /*4fc0*/  @!UP0 UIADD3 UR8, UPT, UPT, UR5, 0x200, URZ ;  /* 0x0000020005088890 */ /* 0x000fe2000fffe0ff */
[----:B------:R-:W-:Y:S01]  /*4fd0*/  SHF.L.U32 R0, R15, 0x1f, RZ ;  /* 0x0000001f0f007819 */ /* 0x000fe200000006ff */
[----:B------:R-:W-:Y:S01]  /*4fe0*/  VOTEU.ALL UP0, P1 ;  /* 0x0000000000ff7886 */ /* 0x000fe20000800000 */
[----:B------:R-:W-:Y:S06]  /*4ff0*/  ULEA UR5, UR6, UR24, 0x3 ;  /* 0x0000001806057291 */ /* 0x000fec000f8e18ff */
[----:B------:R1:W-:Y:S01]  /*5000*/  @!UP0 UTMALDG.3D [UR8], [UR18], desc[UR22] ;  /* 0x00001608120085b4 */ /* 0x0003e20008011000 */
[----:B------:R1:W-:Y:S01]  /*5010*/  @!P1 SYNCS.ARRIVE.TRANS64.RED.A0TR RZ, [UR4+0xd0], R6 ;  /* 0x0000d006ffff99a7 */ /* 0x0003e20008300404 */
[----:B------:R-:W-:Y:S01]  /*5020*/  SYNCS.ARRIVE.TRANS64.RED.A1T0 RZ, [UR20], RZ ;  /* 0x000000ffffff79a7 */ /* 0x000fe20008100414 */
[----:B------:R-:W2:Y:S02]  /*5030*/  SYNCS.PHASECHK.TRANS64.TRYWAIT P0, [UR5+0xe8], R0 ;  /* 0x0000e800ff0075a7 */ /* 0x000ea40008001105 */
[----:B-12---:R-:W-:Y:S05]  /*5040*/  @!P0 BRA `(.L_x_92) ;  /* 0x0000003400808947 */ /* 0x006fea0003800000 */
.L_x_182:
[----:B------:R-:W-:Y:S01]  /*5050*/  UIADD3 UR9, UPT, UPT, UR5, 0xd0, URZ ;  /* 0x000000d005097890 */ /* 0x000fe2000fffe0ff */
[----:B-1----:R-:W-:Y:S01]  /*5060*/  @!P1 IADD3 R6, P0, PT, R16, 0x580, RZ ;  /* 0x0000058010069810 */ /* 0x002fe20007f1e0ff */
[----:B------:R-:W-:Y:S01]  /*5070*/  UPLOP3.LUT UP3, UPT, UPT, UPT, UPT, 0x80, 0x8 ;  /* 0x000000000008789c */ /* 0x000fe20003f6f070 */
[----:B------:R-:W-:Y:S01]  /*5080*/  R2UR UR23, R47 ;  /* 0x000000002f1772ca */ /* 0x000fe200000e0000 */
[----:B------:R-:W-:Y:S01]  /*5090*/  UMOV UR20, 0x0 ;  /* 0x0000000000147882 */ /* 0x000fe20000000000 */
[----:B------:R-:W-:Y:S01]  /*50a0*/  @!P1 R2UR UR7, R6 ;  /* 0x00000000060792ca */ /* 0x000fe200000e0000 */
[----:B------:R-:W-:Y:S01]  /*50b0*/  @!P1 IMAD.X R0, RZ, RZ, R17, P0 ;  /* 0x000000ffff009224 */ /* 0x000fe200000e0611 */
[----:B------:R-:W-:Y:S01]  /*50c0*/  UMOV UR21, 0x10000000 ;  /* 0x1000000000157882 */ /* 0x000fe20000000000 */
[----:B------:R-:W-:Y:S01]  /*50d0*/  UMOV UR12, UR36 ;  /* 0x00000024000c7c82 */ /* 0x000fe20008000000 */
[----:B------:R-:W-:Y:S01]  /*50e0*/  VOTEU.ALL UP0, P1 ;  /* 0x0000000000ff7886 */ /* 0x000fe20000800000 */
[----:B------:R-:W-:Y:S01]  /*50f0*/  R2UR UR22, R48 ;  /* 0x00000000301672ca */ /* 0x000fe200000e0000 */
[----:B------:R-:W-:Y:S01]  /*5100*/  UMOV UR36, UR25 ;  /* 0x0000001900247c82 */ /* 0x000fe20008000000 */
[----:B------:R-:W-:Y:S02]  /*5110*/  @!P1 R2UR UR4, R0 ;  /* 0x00000000000492ca */ /* 0x000fe400000e0000 */
[----:B------:R-:W-:Y:S01]  /*5120*/  @!UP0 UIADD3 UR10, UPT, UPT, UR10, 0x20, URZ ;  /* 0x000000200a0a8890 */ /* 0x000fe2000fffe0ff */
[C---:B------:R-:W-:Y:S01]  /*5130*/  ISETP.NE.AND P0, PT, R14.reuse, 0x2, PT ;  /* 0x000000020e00780c */ /* 0x040fe20003f05270 */
[----:B------:R-:W-:Y:S02]  /*5140*/  UIADD3 UR30, UPT, UPT, UR13, UR23, URZ ;  /* 0x000000170d1e7290 */ /* 0x000fe4000fffe0ff */
[----:B------:R-:W-:Y:S01]  /*5150*/  IMAD.U32 R8, RZ, RZ, UR7 ;  /* 0x00000007ff087e24 */ /* 0x000fe2000f8e00ff */
[----:B------:R-:W-:Y:S02]  /*5160*/  SEL R0, RZ, 0x1, P0 ;  /* 0x00000001ff007807 */ /* 0x000fe40000000000 */
[----:B------:R-:W-:Y:S02]  /*5170*/  SEL R14, R14, RZ, P0 ;  /* 0x000000ff0e0e7207 */ /* 0x000fe40000000000 */
[----:B------:R-:W-:Y:S01]  /*5180*/  @!P1 R2UR UR18, R8 ;  /* 0x00000000081292ca */ /* 0x000fe200000e0000 */
[----:B------:R-:W-:Y:S01]  /*5190*/  UIADD3 UR26, UPT, UPT, UR14, UR22, URZ ;  /* 0x000000160e1a7290 */ /* 0x000fe2000fffe0ff */
[----:B------:R-:W-:Y:S01]  /*51a0*/  IMAD.U32 R9, RZ, RZ, UR4 ;  /* 0x00000004ff097e24 */ /* 0x000fe2000f8e00ff */
[----:B------:R-:W-:Y:S01]  /*51b0*/  @!UP0 ULEA UR4, UR6, UR24, 0xc ;  /* 0x0000001806048291 */ /* 0x000fe2000f8e60ff */
[----:B------:R-:W-:Y:S03]  /*51c0*/  LOP3.LUT R13, R13, R0, RZ, 0x3c, !PT ;  /* 0x000000000d0d7212 */ /* 0x000fe600078e3cff */
[----:B------:R-:W-:Y:S01]  /*51d0*/  @!P1 R2UR UR19, R9 ;  /* 0x00000000091392ca */ /* 0x000fe200000e0000 */
[----:B------:R-:W-:Y:S01]  /*51e0*/  @!UP0 UIADD3 UR8, UPT, UPT, UR4, 0x200, URZ ;  /* 0x0000020004088890 */ /* 0x000fe2000fffe0ff */
[----:B------:R-:W-:Y:S01]  /*51f0*/  VOTEU.ALL UP0, P1 ;  /* 0x0000000000ff7886 */ /* 0x000fe20000800000 */
[----:B------:R-:W-:Y:S10]  /*5200*/  UPRMT UR4, UR54, 0x654, UR9 ;  /* 0x0000065436047896 */ /* 0x000ff40008000009 */
[----:B------:R1:W-:Y:S01]  /*5210*/  @!UP0 UTMALDG.3D [UR8], [UR18], desc[UR20] ;  /* 0x00001408120085b4 */ /* 0x0003e20008011000 */
[----:B------:R3:W-:Y:S01]  /*5220*/  @!P1 SYNCS.ARRIVE.TRANS64.RED.A0TR RZ, [UR5+0xd0], R7 ;  /* 0x0000d007ffff99a7 */ /* 0x0007e20008300405 */
[----:B------:R-:W-:Y:S01]  /*5230*/  SYNCS.ARRIVE.TRANS64.RED.A1T0 RZ, [UR4], RZ ;  /* 0x000000ffffff79a7 */ /* 0x000fe20008100404 */
[----:B------:R-:W-:Y:S04]  /*5240*/  UIADD3 UR4, UPT, UPT, UR6, 0x1, URZ ;  /* 0x0000000106047890 */ /* 0x000fe8000fffe0ff */
[----:B------:R-:W-:Y:S04]  /*5250*/  UISETP.NE.AND UP0, UPT, UR4, 0x3, UPT ;  /* 0x000000030400788c */ /* 0x000fe8000bf05270 */
[----:B------:R-:W-:Y:S06]  /*5260*/  USEL UR5, URZ, 0x1, UP0 ;  /* 0x00000001ff057887 */ /* 0x000fec0008000000 */
[----:B------:R-:W-:Y:S01]  /*5270*/  LOP3.LUT R15, R15, UR5, RZ, 0x3c, !PT ;  /* 0x000000050f0f7c12 */ /* 0x000fe2000f8e3cff */
[----:B-1----:R-:W-:Y:S01]  /*5280*/  USEL UR12, UR4, URZ, UP0 ;  /* 0x000000ff040c7287 */ /* 0x002fe20008000000 */
[----:B------:R-:W-:Y:S11]  /*5290*/  BRA.U UP1, `(.L_x_93) ;  /* 0xfffffff101f07547 */ /* 0x000ff6000b83ffff */
[----:B------:R-:W-:Y:S01]  /*52a0*/  UIADD3 UR24, UPT, UPT, UR24, 0xe8, URZ ;  /* 0x000000e818187890 */ /* 0x000fe2000fffe0ff */
[----:B----4-:R-:W-:-:S03]  /*52b0*/  SHF.L.U32 R2, R15, 0x1f, RZ ;  /* 0x0000001f0f027819 */ /* 0x010fc600000006ff */
[----:B------:R-:W-:-:S09]  /*52c0*/  ULEA UR4, UR12, UR24, 0x3 ;  /* 0x000000180c047291 */ /* 0x000fd2000f8e18ff */
[----:B------:R-:W1:Y:S02]  /*52d0*/  SYNCS.PHASECHK.TRANS64.TRYWAIT P0, [UR4], R2 ;  /* 0x00000002ff0075a7 */ /* 0x000e640008001104 */
[----:B-1----:R-:W-:Y:S05]  /*52e0*/  @!P0 BRA `(.L_x_94) ;  /* 0x0000003000f08947 */ /* 0x002fea0003800000 */
.L_x_184:
        /* <DEDUP_REMOVED lines=9> */
.L_x_186:
[----:B------:R-:W-:-:S04]  /*5380*/  UIADD3 UR4, UPT, UPT, UR4, 0x1, URZ ;  /* 0x0000000104047890 */ /* 0x000fc8000fffe0ff */
[----:B------:R-:W-:-:S04]  /*5390*/  UISETP.NE.AND UP0, UPT, UR4, 0x3, UPT ;  /* 0x000000030400788c */ /* 0x000fc8000bf05270 */
[----:B------:R-:W-:Y:S02]  /*53a0*/  USEL UR5, URZ, 0x1, UP0 ;  /* 0x00000001ff057887 */ /* 0x000fe40008000000 */
[----:B------:R-:W-:-:S04]  /*53b0*/  USEL UR4, UR4, URZ, UP0 ;  /* 0x000000ff04047287 */ /* 0x000fc80008000000 */
[----:B------:R-:W-:Y:S01]  /*53c0*/  ULEA UR4, UR4, UR24, 0x3 ;  /* 0x0000001804047291 */ /* 0x000fe2000f8e18ff */
[----:B-1----:R-:W-:-:S04]  /*53d0*/  LOP3.LUT R2, R15, UR5, RZ, 0x3c, !PT ;  /* 0x000000050f027c12 */ /* 0x002fc8000f8e3cff */
[----:B------:R-:W-:Y:S01]  /*53e0*/  SHF.L.U32 R2, R2, 0x1f, RZ ;  /* 0x0000001f02027819 */ /* 0x000fe200000006ff */
[----:B------:R-:W-:-:S07]  /*53f0*/  IMAD.U32 R0, RZ, RZ, UR4 ;  /* 0x00000004ff007e24 */ /* 0x000fce000f8e00ff */
.L_x_96:
[----:B-1----:R1:W2:Y:S02]  /*5400*/  SYNCS.PHASECHK.TRANS64.TRYWAIT P0, [R0+URZ], R2 ;  /* 0x00000002000075a7 */ /* 0x0022a400080011ff */
[----:B--2---:R-:W-:Y:S05]  /*5410*/  @!P0 NANOSLEEP.SYNCS 0x989680 ;  /* 0x009896800000895d */ /* 0x004fea0003900000 */
[----:B------:R-:W2:Y:S02]  /*5420*/  @!P0 SYNCS.PHASECHK.TRANS64 P0, [R0+URZ], R2 ;  /* 0x00000002000085a7 */ /* 0x000ea400080010ff */
[----:B--2---:R-:W-:Y:S05]  /*5430*/  @P0 EXIT ;  /* 0x000000000000094d */ /* 0x004fea0003800000 */
[----:B------:R-:W-:Y:S05]  /*5440*/  BRA `(.L_x_96) ;  /* 0xfffffffc00ec7947 */ /* 0x000fea000383ffff */
.L_x_84:
[----:B------:R-:W-:-:S06]  /*5450*/  UISETP.GE.AND UP0, UPT, UR22, 0x4, UPT ;  /* 0x000000041600788c */ /* 0x000fcc000bf06270 */
[----:B------:R-:W-:-:S13]  /*5460*/  PLOP3.LUT P0, PT, PT, PT, UP0, 0x80, 0x8 ;  /* 0x000000000008781c */ /* 0x000fda0003f0f008 */
[----:B------:R-:W-:Y:S05]  /*5470*/  @!P0 EXIT ;  /* 0x000000000000894d */ /* 0x000fea0003800000 */
[----:B------:R-:W-:Y:S01]  /*5480*/  BAR.SYNC.DEFER_BLOCKING 0x6, 0xa0 ;  /* 0x0182800000007b1d */ /* 0x000fe20000010000 */
[C---:B------:R-:W-:Y:S01]  /*5490*/  IMAD.SHL.U32 R3, R55.reuse, 0x20, RZ ;  /* 0x0000002037037824 */ /* 0x040fe200078e00ff */
[C---:B------:R-:W-:Y:S01]  /*54a0*/  LOP3.LUT P0, RZ, R55.reuse, 0x4, RZ, 0xc0, !PT ;  /* 0x0000000437ff7812 */ /* 0x040fe2000780c0ff */
[C---:B------:R-:W-:Y:S01]  /*54b0*/  IMAD.SHL.U32 R2, R55.reuse, 0x10, RZ ;  /* 0x0000001037027824 */ /* 0x040fe200078e00ff */
[----:B------:R-:W-:Y:S01]  /*54c0*/  CS2R R52, SRZ ;  /* 0x0000000000347805 */ /* 0x000fe2000001ff00 */
[----:B------:R-:W-:Y:S01]  /*54d0*/  IMAD.SHL.U32 R44, R55, 0x4, RZ ;  /* 0x00000004372c7824 */ /* 0x000fe200078e00ff */
[----:B------:R-:W-:Y:S01]  /*54e0*/  UMOV UR44, 0x400 ;  /* 0x00000400002c7882 */ /* 0x000fe20000000000 */
[----:B------:R-:W1:Y:S01]  /*54f0*/  LDCU.64 UR4, c[0x0][0x890] ;  /* 0x00011200ff0477ac */ /* 0x000e620008000a00 */
[----:B------:R-:W2:Y:S01]  /*5500*/  LDC.64 R42, c[0x0][0x8b0] ;  /* 0x00022c00ff2a7b82 */ /* 0x000ea20000000a00 */
[----:B------:R-:W-:Y:S01]  /*5510*/  LOP3.LUT R4, R3, 0xc0, RZ, 0xc0, !PT ;  /* 0x000000c003047812 */ /* 0x000fe200078ec0ff */
[----:B------:R-:W-:Y:S01]  /*5520*/  IMAD.U32 R23, R55, 0x10000, RZ ;  /* 0x0001000037177824 */ /* 0x000fe200078e00ff */
[----:B------:R-:W-:Y:S01]  /*5530*/  ULEA UR44, UR54, UR44, 0x18 ;  /* 0x0000002c362c7291 */ /* 0x000fe2000f8ec0ff */
[----:B------:R-:W-:Y:S01]  /*5540*/  LOP3.LUT R2, R2, 0x600, RZ, 0xc0, !PT ;  /* 0x0000060002027812 */ /* 0x000fe200078ec0ff */
[----:B------:R-:W-:Y:S01]  /*5550*/  IMAD.MOV.U32 R54, RZ, RZ, 0x10 ;  /* 0x00000010ff367424 */ /* 0x000fe200078e00ff */
[----:B------:R-:W-:Y:S01]  /*5560*/  LOP3.LUT R44, R4, 0x18, R44, 0xf8, !PT ;  /* 0x00000018042c7812 */ /* 0x000fe200078ef82c */
[----:B------:R-:W-:Y:S01]  /*5570*/  IMAD.MOV.U32 R22, RZ, RZ, RZ ;  /* 0x000000ffff167224 */ /* 0x000fe200078e00ff */
[----:B------:R-:W3:Y:S01]  /*5580*/  LDC.64 R40, c[0x0][0x8a8] ;  /* 0x00022a00ff287b82 */ /* 0x000ee20000000a00 */
[----:B------:R-:W-:Y:S01]  /*5590*/  SHF.R.U32.HI R4, RZ, 0x1, R55 ;  /* 0x00000001ff047819 */ /* 0x000fe20000011637 */
[----:B------:R-:W-:Y:S01]  /*55a0*/  IMAD.MOV.U32 R51, RZ, RZ, RZ ;  /* 0x000000ffff337224 */ /* 0x000fe200078e00ff */
[----:B------:R-:W-:Y:S01]  /*55b0*/  LOP3.LUT R2, R2, 0x20, R3, 0xf8, !PT ;  /* 0x0000002002027812 */ /* 0x000fe200078ef803 */
[----:B------:R-:W4:Y:S01]  /*55c0*/  LDCU UR63, c[0x0][0x370] ;  /* 0x00006e00ff3f77ac */ /* 0x000f220008000800 */
[----:B------:R-:W-:-:S02]  /*55d0*/  LOP3.LUT R23, R23, 0x600000, RZ, 0xc0, !PT ;  /* 0x0060000017177812 */ /* 0x000fc400078ec0ff */
[----:B------:R-:W-:Y:S01]  /*55e0*/  LOP3.LUT R44, R44, 0x8, R4, 0x78, !PT ;  /* 0x000000082c2c7812 */ /* 0x000fe200078e7804 */
[----:B------:R-:W4:Y:S01]  /*55f0*/  LDS R0, [UR44+0x1c0] ;  /* 0x0001c02cff007984 */ /* 0x000f220008000800 */
[----:B-1----:R-:W-:Y:S01]  /*5600*/  IMAD.U32 R57, RZ, RZ, UR4 ;  /* 0x00000004ff397e24 */ /* 0x002fe2000f8e00ff */
[----:B------:R-:W-:Y:S01]  /*5610*/  UIADD3 UR4, UPT, UPT, UR44, 0x200, URZ ;  /* 0x000002002c047890 */ /* 0x000fe2000fffe0ff */
[----:B------:R-:W-:Y:S01]  /*5620*/  LOP3.LUT R2, R2, 0x100, R3, 0xf8, !PT ;  /* 0x0000010002027812 */ /* 0x000fe200078ef803 */
[----:B------:R-:W-:Y:S01]  /*5630*/  IMAD.U32 R56, RZ, RZ, UR5 ;  /* 0x00000005ff387e24 */ /* 0x000fe2000f8e00ff */
[----:B------:R-:W-:Y:S01]  /*5640*/  LOP3.LUT R55, R55, 0x60, RZ, 0xc0, !PT ;  /* 0x0000006037377812 */ /* 0x000fe200078ec0ff */
[----:B------:R-:W1:Y:S01]  /*5650*/  LDCU UR41, c[0x0][0xb0c] ;  /* 0x00016180ff2977ac */ /* 0x000e620008000800 */
[----:B------:R-:W-:Y:S01]  /*5660*/  LOP3.LUT R44, R2, R44, RZ, 0xfc, !PT ;  /* 0x0000002c022c7212 */ /* 0x000fe200078efcff */
[----:B------:R-:W-:Y:S01]  /*5670*/  IMAD.U32 R59, RZ, RZ, UR4 ;  /* 0x00000004ff3b7e24 */ /* 0x000fe2000f8e00ff */
[----:B------:R-:W-:Y:S01]  /*5680*/  SEL R54, R54, 0xfffffff0, !P0 ;  /* 0xfffffff036367807 */ /* 0x000fe20004000000 */
[----:B------:R-:W1:Y:S01]  /*5690*/  LDCU UR39, c[0x0][0xb30] ;  /* 0x00016600ff2777ac */ /* 0x000e620008000800 */
[----:B------:R-:W1:Y:S01]  /*56a0*/  LDCU.64 UR60, c[0x0][0x888] ;  /* 0x00011100ff3c77ac */ /* 0x000e620008000a00 */
[----:B------:R-:W1:Y:S01]  /*56b0*/  LDCU.64 UR42, c[0x0][0xb28] ;  /* 0x00016500ff2a77ac */ /* 0x000e620008000a00 */
[----:B------:R-:W1:Y:S01]  /*56c0*/  LDCU.128 UR56, c[0x0][0xb10] ;  /* 0x00016200ff3877ac */ /* 0x000e620008000c00 */
[----:B------:R-:W1:Y:S01]  /*56d0*/  LDCU UR62, c[0x0][0x374] ;  /* 0x00006e80ff3e77ac */ /* 0x000e620008000800 */
[----:B------:R-:W-:Y:S01]  /*56e0*/  UMOV UR55, 0x1 ;  /* 0x0000000100377882 */ /* 0x000fe20000000000 */
[----:B------:R-:W-:Y:S01]  /*56f0*/  UMOV UR46, URZ ;  /* 0x000000ff002e7c82 */ /* 0x000fe20008000000 */
[----:B------:R-:W-:Y:S01]  /*5700*/  UMOV UR53, URZ ;  /* 0x000000ff00357c82 */ /* 0x000fe20008000000 */
[----:B------:R-:W-:Y:S01]  /*5710*/  UMOV UR52, URZ ;  /* 0x000000ff00347c82 */ /* 0x000fe20008000000 */
[----:B-1234-:R-:W-:-:S07]  /*5720*/  IMAD.IADD R23, R0, 0x1, R23 ;  /* 0x0000000100177824 */ /* 0x01efce00078e0217 */
.L_x_127:
[C---:B------:R-:W-:Y:S02]  /*5730*/  LEA R0, R51.reuse, UR44, 0x3 ;  /* 0x0000002c33007c11 */ /* 0x040fe4000f8e18ff */
[----:B------:R-:W-:Y:S02]  /*5740*/  SHF.L.U32 R2, R52, 0x1f, RZ ;  /* 0x0000001f34027819 */ /* 0x000fe400000006ff */
[----:B-1----:R-:W-:Y:S02]  /*5750*/  LEA R4, R51, UR44, 0x4 ;  /* 0x0000002c33047c11 */ /* 0x002fe4000f8e20ff */
[----:B------:R-:W1:Y:S02]  /*5760*/  SYNCS.PHASECHK.TRANS64.TRYWAIT P0, [R0+URZ+0x110], R2 ;  /* 0x00011002000075a7 */ /* 0x000e6400080011ff */
[----:B-1----:R-:W-:Y:S05]  /*5770*/  @!P0 BRA `(.L_x_97) ;  /* 0x0000002c00fc8947 */ /* 0x002fea0003800000 */
.L_x_187:
[----:B------:R-:W-:Y:S01]  /*5780*/  R2UR UR7, R58 ;  /* 0x000000003a0772ca */ /* 0x000fe200000e0000 */
[----:B------:R-:W2:Y:S01]  /*5790*/  LDS.128 R4, [R4+0x1a0] ;  /* 0x0001a00004047984 */ /* 0x000ea20000000c00 */
[----:B-1----:R-:W-:Y:S01]  /*57a0*/  VIADD R0, R0, 0x120 ;  /* 0x0000012000007836 */ /* 0x002fe20000000000 */
[----:B------:R-:W-:Y:S04]  /*57b0*/  UISETP.GE.AND UP0, UPT, UR40, 0x1, UPT ;  /* 0x000000012800788c */ /* 0x000fe8000bf06270 */
[----:B------:R-:W-:Y:S01]  /*57c0*/  PRMT R0, RZ, 0x654, R0 ;  /* 0x00000654ff007816 */ /* 0x000fe20000000000 */
[----:B------:R-:W-:Y:S01]  /*57d0*/  @!PT LDS RZ, [RZ] ;  /* 0x00000000fffff984 */ /* 0x000fe20000000800 */
[----:B------:R-:W-:Y:S01]  /*57e0*/  @!PT LDS RZ, [RZ] ;  /* 0x00000000fffff984 */ /* 0x000fe20000000800 */
[----:B------:R-:W-:Y:S01]  /*57f0*/  @!PT LDS RZ, [RZ] ;  /* 0x00000000fffff984 */ /* 0x000fe20000000800 */
[----:B------:R-:W-:Y:S01]  /*5800*/  @!PT LDS RZ, [RZ] ;  /* 0x00000000fffff984 */ /* 0x000fe20000000800 */
[----:B------:R1:W-:Y:S06]  /*5810*/  MEMBAR.ALL.CTA ;  /* 0x0000000000007992 */ /* 0x0003ec0000008000 */
[----:B-1----:R-:W1:Y:S02]  /*5820*/  FENCE.VIEW.ASYNC.S ;  /* 0x00000000000073c6 */ /* 0x002e640000000000 */
[----:B-1----:R1:W-:Y:S01]  /*5830*/  SYNCS.ARRIVE.TRANS64.RED.A1T0 RZ, [R0+URZ], RZ ;  /* 0x000000ff00ff79a7 */ /* 0x0023e200081004ff */
[----:B--2---:R-:W-:Y:S11]  /*5840*/  LOP3.LUT P0, RZ, R6, 0x1, RZ, 0xc0, !PT ;  /* 0x0000000106ff7812 */ /* 0x004ff6000780c0ff */
[----:B------:R-:W-:Y:S02]  /*5850*/  @!UPT UIADD3 URZ, UPT, UPT, URZ, URZ, URZ ;  /* 0x000000fffffff290 */ /* 0x000fe4000fffe0ff */
[----:B------:R-:W-:Y:S01]  /*5860*/  VOTEU.ANY UP1, P0 ;  /* 0x0000000000ff7886 */ /* 0x000fe20000020100 */
[----:B------:R-:W-:Y:S01]  /*5870*/  PLOP3.LUT P0, PT, PT, PT, UP1, 0x80, 0x8 ;  /* 0x000000000008781c */ /* 0x000fe20003f0f018 */
[----:B------:R-:W-:Y:S06]  /*5880*/  UP2UR UR4, UPR, URZ, 0x2 ;  /* 0x00000002ff047883 */ /* 0x000fec0008000000 */
[----:B------:R-:W-:Y:S06]  /*5890*/  IMAD.U32 R60, RZ, RZ, UR4 ;  /* 0x00000004ff3c7e24 */ /* 0x000fec000f8e00ff */
[----:B------:R-:W-:Y:S02]  /*58a0*/  @P0 SHF.R.U32.HI R2, RZ, 0x10, R5 ;  /* 0x00000010ff020819 */ /* 0x000fe40000011605 */
[----:B------:R-:W-:Y:S02]  /*58b0*/  @P0 MOV R3, R4 ;  /* 0x0000000400030202 */ /* 0x000fe40000000f00 */
[----:B------:R-:W-:Y:S02]  /*58c0*/  @P0 R2UR UR4, R2 ;  /* 0x00000000020402ca */ /* 0x000fe400000e0000 */
[----:B------:R-:W-:Y:S02]  /*58d0*/  @P0 LOP3.LUT R4, R5, 0xffff, RZ, 0xc0, !PT ;  /* 0x0000ffff05040812 */ /* 0x000fe400078ec0ff */
[----:B------:R-:W-:Y:S02]  /*58e0*/  @P0 R2UR UR6, R3 ;  /* 0x00000000030602ca */ /* 0x000fe400000e0000 */
[----:B------:R-:W-:Y:S07]  /*58f0*/  @P0 R2UR UR5, R4 ;  /* 0x00000000040502ca */ /* 0x000fee00000e0000 */
[----:B------:R-:W-:Y:S02]  /*5900*/  @UP1 UMOV UR7, UR4 ;  /* 0x0000000400071c82 */ /* 0x000fe40008000000 */
[----:B------:R-:W-:Y:S02]  /*5910*/  IMAD.U32 R58, RZ, RZ, UR7 ;  /* 0x00000007ff3a7e24 */ /* 0x000fe4000f8e00ff */
[----:B------:R-:W-:Y:S02]  /*5920*/  @UP1 UMOV UR38, UR6 ;  /* 0x0000000600261c82 */ /* 0x000fe40008000000 */
[----:B------:R-:W-:Y:S01]  /*5930*/  @UP1 UMOV UR37, UR5 ;  /* 0x0000000500251c82 */ /* 0x000fe20008000000 */
[----:B-1----:R-:W-:Y:S05]  /*5940*/  BRA.U !UP0, `(.L_x_98) ;  /* 0x0000000108cc7547 */ /* 0x002fea000b800000 */
[----:B------:R-:W1:Y:S01]  /*5950*/  LDCU UR12, c[0x0][0xb20] ;  /* 0x00016400ff0c77ac */ /* 0x000e620008000800 */
[----:B------:R-:W-:Y:S02]  /*5960*/  UIMAD.WIDE.U32 UR4, UR62, UR59, URZ ;  /* 0x0000003b3e0472a5 */ /* 0x000fe4000f8e00ff */
[----:B------:R-:W-:Y:S02]  /*5970*/  UIMAD.WIDE.U32 UR6, UR63, UR56, URZ ;  /* 0x000000383f0672a5 */ /* 0x000fe4000f8e00ff */
[----:B------:R-:W-:Y:S02]  /*5980*/  UISETP.NE.AND UP0, UPT, UR58, 0x1, UPT ;  /* 0x000000013a00788c */ /* 0x000fe4000bf05270 */
[----:B------:R-:W-:Y:S02]  /*5990*/  UIMAD.WIDE.U32 UR8, UR37, UR59, URZ ;  /* 0x0000003b250872a5 */ /* 0x000fe4000f8e00ff */
[----:B------:R-:W-:Y:S02]  /*59a0*/  UIMAD.WIDE.U32 UR10, UR38, UR56, URZ ;  /* 0x00000038260a72a5 */ /* 0x000fe4000f8e00ff */
[----:B------:R-:W-:Y:S02]  /*59b0*/  UISETP.NE.AND UP1, UPT, UR41, 0x1, UPT ;  /* 0x000000012900788c */ /* 0x000fe4000bf25270 */
[----:B------:R-:W-:Y:S01]  /*59c0*/  UISETP.NE.AND UP2, UPT, UR40, 0x1, UPT ;  /* 0x000000012800788c */ /* 0x000fe2000bf45270 */
[----:B------:R-:W-:Y:S02]  /*59d0*/  UMOV UR4, UR5 ;  /* 0x0000000500047c82 */ /* 0x000fe40008000000 */
[----:B-1----:R-:W-:Y:S03]  /*59e0*/  USHF.R.U32.HI UR5, URZ, UR12, UR4 ;  /* 0x0000000cff057299 */ /* 0x002fe60008011604 */
[----:B------:R-:W-:Y:S02]  /*59f0*/  UMOV UR4, UR7 ;  /* 0x0000000700047c82 */ /* 0x000fe40008000000 */
[----:B------:R-:W-:Y:S02]  /*5a00*/  USHF.R.U32.HI UR7, URZ, UR57, UR4 ;  /* 0x00000039ff077299 */ /* 0x000fe40008011604 */
[----:B------:R-:W-:Y:S02]  /*5a10*/  USEL UR4, UR62, UR5, !UP0 ;  /* 0x000000053e047287 */ /* 0x000fe4000c000000 */
[----:B------:R-:W-:Y:S01]  /*5a20*/  USEL UR7, UR63, UR7, !UP1 ;  /* 0x000000073f077287 */ /* 0x000fe2000c800000 */
[----:B------:R-:W-:Y:S01]  /*5a30*/  UMOV UR5, UR9 ;  /* 0x0000000900057c82 */ /* 0x000fe20008000000 */
[----:B------:R-:W-:Y:S02]  /*5a40*/  UIMAD.WIDE.U32 UR8, UR4, UR42, URZ ;  /* 0x0000002a040872a5 */ /* 0x000fe4000f8e00ff */
[----:B------:R-:W-:Y:S03]  /*5a50*/  USHF.R.U32.HI UR6, URZ, UR12, UR5 ;  /* 0x0000000cff067299 */ /* 0x000fe60008011605 */
[----:B------:R-:W-:Y:S01]  /*5a60*/  UMOV UR5, UR11 ;  /* 0x0000000b00057c82 */ /* 0x000fe20008000000 */
[----:B------:R-:W-:Y:S02]  /*5a70*/  UIMAD.WIDE.U32 UR10, UR7, UR42, URZ ;  /* 0x0000002a070a72a5 */ /* 0x000fe4000f8e00ff */
[----:B------:R-:W-:Y:S02]  /*5a80*/  USHF.R.U32.HI UR12, URZ, UR57, UR5 ;  /* 0x00000039ff0c7299 */ /* 0x000fe40008011605 */
[----:B------:R-:W-:Y:S01]  /*5a90*/  USEL UR6, UR37, UR6, !UP0 ;  /* 0x0000000625067287 */ /* 0x000fe2000c000000 */
[----:B------:R-:W-:Y:S02]  /*5aa0*/  UMOV UR5, UR9 ;  /* 0x0000000900057c82 */ /* 0x000fe40008000000 */
[----:B------:R-:W-:Y:S01]  /*5ab0*/  UMOV UR10, UR11 ;  /* 0x0000000b000a7c82 */ /* 0x000fe20008000000 */
[----:B------:R-:W-:Y:S02]  /*5ac0*/  @UP2 USHF.R.U32.HI UR4, URZ, UR43, UR5 ;  /* 0x0000002bff042299 */ /* 0x000fe40008011605 */
[----:B------:R-:W-:Y:S02]  /*5ad0*/  @UP2 USHF.R.U32.HI UR7, URZ, UR43, UR10 ;  /* 0x0000002bff072299 */ /* 0x000fe4000801160a */
[----:B------:R-:W-:Y:S02]  /*5ae0*/  UIMAD UR4, UR40, UR4, URZ ;  /* 0x00000004280472a4 */ /* 0x000fe4000f8e02ff */
[----:B------:R-:W-:Y:S02]  /*5af0*/  UIMAD.WIDE.U32 UR10, UR6, UR42, URZ ;  /* 0x0000002a060a72a5 */ /* 0x000fe4000f8e00ff */
[----:B------:R-:W-:Y:S02]  /*5b00*/  USEL UR5, UR38, UR12, !UP1 ;  /* 0x0000000c26057287 */ /* 0x000fe4000c800000 */
[----:B------:R-:W-:Y:S02]  /*5b10*/  UIMAD UR8, UR40, UR7, URZ ;  /* 0x00000007280872a4 */ /* 0x000fe4000f8e02ff */
[----:B------:R-:W-:Y:S03]  /*5b20*/  UISETP.GE.AND UP0, UPT, UR6, UR4, UPT ;  /* 0x000000040600728c */ /* 0x000fe6000bf06270 */
[----:B------:R-:W-:Y:S01]  /*5b30*/  UMOV UR4, UR11 ;  /* 0x0000000b00047c82 */ /* 0x000fe20008000000 */
[----:B------:R-:W-:Y:S02]  /*5b40*/  UISETP.GE.OR UP0, UPT, UR5, UR8, UP0 ;  /* 0x000000080500728c */ /* 0x000fe40008706670 */
[----:B------:R-:W-:Y:S02]  /*5b50*/  USHF.R.U32.HI UR4, URZ, UR43, UR4 ;  /* 0x0000002bff047299 */ /* 0x000fe40008011604 */
[----:B------:R-:W-:Y:S02]  /*5b60*/  UIMAD.WIDE.U32 UR8, UR5, UR42, URZ ;  /* 0x0000002a050872a5 */ /* 0x000fe4000f8e00ff */
[----:B------:R-:W-:Y:S02]  /*5b70*/  USEL UR11, UR6, UR4, !UP2 ;  /* 0x00000004060b7287 */ /* 0x000fe4000d000000 */
[----:B------:R-:W-:Y:S02]  /*5b80*/  UIADD3 UR8, UPT, UPT, -UR5, URZ, URZ ;  /* 0x000000ff05087290 */ /* 0x000fe4000fffe1ff */
[----:B------:R-:W-:Y:S01]  /*5b90*/  UIADD3 UR10, UPT, UPT, -UR11, URZ, URZ ;  /* 0x000000ff0b0a7290 */ /* 0x000fe2000fffe1ff */
[----:B------:R-:W-:Y:S01]  /*5ba0*/  @!UP0 UMOV UR4, UR9 ;  /* 0x0000000900048c82 */ /* 0x000fe20008000000 */
[----:B------:R-:W-:Y:S02]  /*5bb0*/  UIADD3 UR9, UPT, UPT, -UR6, URZ, URZ ;  /* 0x000000ff06097290 */ /* 0x000fe4000fffe1ff */
[----:B------:R-:W-:Y:S02]  /*5bc0*/  @!UP0 USHF.R.U32.HI UR4, URZ, UR43, UR4 ;  /* 0x0000002bff048299 */ /* 0x000fe40008011604 */
[----:B------:R-:W-:Y:S02]  /*5bd0*/  UIMAD UR10, UR40, UR10, UR6 ;  /* 0x0000000a280a72a4 */ /* 0x000fe4000f8e0206 */
[----:B------:R-:W-:Y:S04]  /*5be0*/  @!UP0 USEL UR4, UR5, UR4, !UP2 ;  /* 0x0000000405048287 */ /* 0x000fe8000d000000 */
[----:B------:R-:W-:Y:S02]  /*5bf0*/  @!UP0 UIMAD UR10, UR7, UR10, UR4 ;  /* 0x0000000a070a82a4 */ /* 0x000fe4000f8e0204 */
[----:B------:R-:W-:Y:S02]  /*5c00*/  @!UP0 UIADD3 UR11, UPT, UPT, UR11, -UR4, URZ ;  /* 0x800000040b0b8290 */ /* 0x000fe4000fffe0ff */
[----:B------:R-:W-:Y:S02]  /*5c10*/  UIMAD UR7, UR41, UR8, UR38 ;  /* 0x00000008290772a4 */ /* 0x000fe4000f8e0226 */
[----:B------:R-:W-:Y:S02]  /*5c20*/  @!UP0 UIMAD UR6, UR11, UR40, UR5 ;  /* 0x000000280b0682a4 */ /* 0x000fe4000f8e0205 */
[----:B------:R-:W-:Y:S01]  /*5c30*/  UIMAD UR4, UR58, UR9, UR37 ;  /* 0x000000093a0472a4 */ /* 0x000fe2000f8e0225 */
[----:B------:R-:W-:Y:S02]  /*5c40*/  @!UP0 UMOV UR5, UR10 ;  /* 0x0000000a00058c82 */ /* 0x000fe40008000000 */
[----:B------:R-:W-:Y:S02]  /*5c50*/  UIMAD UR38, UR5, UR41, UR7 ;  /* 0x00000029052672a4 */ /* 0x000fe4000f8e0207 */
[----:B------:R-:W-:Y:S11]  /*5c60*/  UIMAD UR37, UR6, UR58, UR4 ;  /* 0x0000003a062572a4 */ /* 0x000ff6000f8e0204 */
[----:B------:R-:W-:Y:S01]  /*5c70*/  @!UPT UIADD3 URZ, UPT, UPT, URZ, URZ, URZ ;  /* 0x000000fffffff290 */ /* 0x000fe2000fffe0ff */
.L_x_98:
[----:B------:R-:W-:Y:S01]  /*5c80*/  UISETP.NE.AND UP0, UPT, UR39, 0x1, UPT ;  /* 0x000000012700788c */ /* 0x000fe2000bf05270 */
[----:B------:R-:W-:Y:S01]  /*5c90*/  R2UR UR11, R59 ;  /* 0x000000003b0b72ca */ /* 0x000fe200000e0000 */
[----:B------:R-:W-:Y:S01]  /*5ca0*/  USHF.L.U32 UR50, UR26, 0x6, URZ ;  /* 0x000000061a327899 */ /* 0x000fe200080006ff */
[----:B------:R-:W-:Y:S01]  /*5cb0*/  IADD3 R51, PT, PT, R51, 0x1, RZ ;  /* 0x0000000133337810 */ /* 0x000fe20007ffe0ff */
[----:B------:R-:W-:Y:S07]  /*5cc0*/  USHF.L.U32 UR49, UR30, 0x6, URZ ;  /* 0x000000061e317899 */ /* 0x000fee00080006ff */
[----:B------:R-:W1:Y:S01]  /*5cd0*/  @!UP0 LDCU.128 UR12, c[0x0][0xb10] ;  /* 0x00016200ff0c87ac */ /* 0x000e620008000c00 */
[----:B------:R-:W2:Y:S01]  /*5ce0*/  @!UP0 LDCU UR5, c[0x0][0xb0c] ;  /* 0x00016180ff0587ac */ /* 0x000ea20008000800 */
[----:B------:R-:W3:Y:S01]  /*5cf0*/  @!UP0 LDCU UR10, c[0x0][0xb20] ;  /* 0x00016400ff0a87ac */ /* 0x000ee20008000800 */
[----:B-1----:R-:W-:Y:S02]  /*5d00*/  UIMAD.WIDE.U32 UR8, UR38, UR12, URZ ;  /* 0x0000000c260872a5 */ /* 0x002fe4000f8e00ff */
[----:B------:R-:W-:Y:S02]  /*5d10*/  UIMAD.WIDE.U32 UR6, UR37, UR15, URZ ;  /* 0x0000000f250672a5 */ /* 0x000fe4000f8e00ff */
[----:B------:R-:W-:Y:S03]  /*5d20*/  @!UP0 UISETP.NE.AND UP1, UPT, UR14, 0x1, UPT ;  /* 0x000000010e00888c */ /* 0x000fe6000bf25270 */
[----:B------:R-:W-:Y:S01]  /*5d30*/  @!UP0 UMOV UR4, UR9 ;  /* 0x0000000900048c82 */ /* 0x000fe20008000000 */
[----:B--2---:R-:W-:Y:S02]  /*5d40*/  @!UP0 UISETP.NE.AND UP2, UPT, UR5, 0x1, UPT ;  /* 0x000000010500888c */ /* 0x004fe4000bf45270 */
[----:B------:R-:W-:Y:S01]  /*5d50*/  @!UP0 USHF.R.U32.HI UR4, URZ, UR13, UR4 ;  /* 0x0000000dff048299 */ /* 0x000fe20008011604 */
[----:B------:R-:W-:Y:S02]  /*5d60*/  @!UP0 UMOV UR6, UR7 ;  /* 0x0000000700068c82 */ /* 0x000fe40008000000 */
[----:B---3--:R-:W-:Y:S02]  /*5d70*/  @!UP0 USHF.R.U32.HI UR6, URZ, UR10, UR6 ;  /* 0x0000000aff068299 */ /* 0x008fe40008011606 */
[----:B------:R-:W-:Y:S02]  /*5d80*/  @!UP0 USEL UR7, UR38, UR4, !UP2 ;  /* 0x0000000426078287 */ /* 0x000fe4000d000000 */
[----:B------:R-:W-:Y:S04]  /*5d90*/  @!UP0 USEL UR6, UR37, UR6, !UP1 ;  /* 0x0000000625068287 */ /* 0x000fe8000c800000 */
[----:B------:R-:W-:Y:S02]  /*5da0*/  @!UP0 UIADD3 UR4, UPT, UPT, -UR7, UR6, URZ ;  /* 0x0000000607048290 */ /* 0x000fe4000fffe1ff */
[----:B------:R-:W-:Y:S02]  /*5db0*/  @!UP0 UIADD3 UR6, UPT, UPT, UR7, -UR6, URZ ;  /* 0x8000000607068290 */ /* 0x000fe4000fffe0ff */
[----:B------:R-:W-:Y:S02]  /*5dc0*/  @!UP0 UIMAD UR38, UR4, UR5, UR38 ;  /* 0x00000005042682a4 */ /* 0x000fe4000f8e0226 */
[----:B------:R-:W-:Y:S02]  /*5dd0*/  @!UP0 UIMAD UR37, UR6, UR14, UR37 ;  /* 0x0000000e062582a4 */ /* 0x000fe4000f8e0225 */
[----:B------:R-:W-:Y:S09]  /*5de0*/  ULOP3.LUT UP0, URZ, UR11, 0x1b0, URZ, 0xc0, !UPT ;  /* 0x000001b00bff7892 */ /* 0x000ff2000f80c0ff */
[----:B------:R-:W-:Y:S05]  /*5df0*/  BRA.U !UP0, `(.L_x_99) ;  /* 0x00000001087c7547 */ /* 0x000fea000b800000 */
[----:B------:R-:W1:Y:S01]  /*5e00*/  LDCU.64 UR8, c[0x4][0x80] ;  /* 0x01001000ff0877ac */ /* 0x000e620008000a00 */
[----:B------:R-:W-:Y:S01]  /*5e10*/  MOV R2, 0x0 ;  /* 0x0000000000027802 */ /* 0x000fe20000000f00 */
[----:B------:R-:W-:Y:S02]  /*5e20*/  HFMA2 R12, -RZ, RZ, 0, 5.9604644775390625e-08 ;  /* 0x00000001ff0c7431 */ /* 0x000fe400000001ff */
[----:B------:R-:W-:Y:S01]  /*5e30*/  IMAD.MOV.U32 R8, RZ, RZ, 0x70 ;  /* 0x00000070ff087424 */ /* 0x000fe200078e00ff */
[----:B------:R2:W3:Y:S01]  /*5e40*/  LDC.64 R14, c[0x4][R2] ;  /* 0x01000000020e7b82 */ /* 0x0004e20000000a00 */
[----:B------:R-:W4:Y:S01]  /*5e50*/  LDCU.64 UR6, c[0x4][0x88] ;  /* 0x01001100ff0677ac */ /* 0x000f220008000a00 */
[----:B------:R-:W-:Y:S01]  /*5e60*/  IMAD.MOV.U32 R13, RZ, RZ, RZ ;  /* 0x000000ffff0d7224 */ /* 0x000fe200078e00ff */
[----:B------:R-:W2:Y:S01]  /*5e70*/  LDCU.64 UR4, c[0x4][0x8] ;  /* 0x01000100ff0477ac */ /* 0x000ea20008000a00 */
[----:B-1----:R-:W-:Y:S01]  /*5e80*/  MOV R5, UR9 ;  /* 0x0000000900057c02 */ /* 0x002fe20008000f00 */
[----:B------:R-:W-:Y:S01]  /*5e90*/  IMAD.U32 R4, RZ, RZ, UR8 ;  /* 0x00000008ff047e24 */ /* 0x000fe2000f8e00ff */
[----:B----4-:R-:W-:Y:S01]  /*5ea0*/  MOV R7, UR7 ;  /* 0x0000000700077c02 */ /* 0x010fe20008000f00 */
[----:B------:R-:W-:Y:S01]  /*5eb0*/  IMAD.U32 R6, RZ, RZ, UR6 ;  /* 0x00000006ff067e24 */ /* 0x000fe2000f8e00ff */
[----:B--2---:R-:W-:Y:S01]  /*5ec0*/  MOV R11, UR5 ;  /* 0x00000005000b7c02 */ /* 0x004fe20008000f00 */
[----:B------:R-:W-:Y:S02]  /*5ed0*/  IMAD.U32 R10, RZ, RZ, UR4 ;  /* 0x00000004ff0a7e24 */ /* 0x000fe4000f8e00ff */
[----:B------:R-:W-:Y:S07]  /*5ee0*/  LEPC R20, `(.L_x_100) ;  /* 0x000000001014794e */ /* 0x000fee0000000000 */
[----:B---3-5:R-:W-:Y:S05]  /*5ef0*/  CALL.ABS.NOINC R14 ;  /* 0x000000000e007343 */ /* 0x028fea0003c00000 */
.L_x_100:
[----:B------:R-:W1:Y:S01]  /*5f00*/  LDCU.64 UR8, c[0x4][0x80] ;  /* 0x01001000ff0877ac */ /* 0x000e620008000a00 */
[----:B------:R-:W2:Y:S01]  /*5f10*/  LDC.64 R2, c[0x4][R2] ;  /* 0x0100000002027b82 */ /* 0x000ea20000000a00 */
[----:B------:R-:W-:Y:S02]  /*5f20*/  HFMA2 R12, -RZ, RZ, 0, 5.9604644775390625e-08 ;  /* 0x00000001ff0c7431 */ /* 0x000fe400000001ff */
[----:B------:R-:W-:Y:S02]  /*5f30*/  IMAD.MOV.U32 R8, RZ, RZ, 0x70 ;  /* 0x00000070ff087424 */ /* 0x000fe400078e00ff */
[----:B------:R-:W-:Y:S01]  /*5f40*/  IMAD.MOV.U32 R13, RZ, RZ, RZ ;  /* 0x000000ffff0d7224 */ /* 0x000fe200078e00ff */
[----:B------:R-:W3:Y:S01]  /*5f50*/  LDCU.64 UR6, c[0x4][0x88] ;  /* 0x01001100ff0677ac */ /* 0x000ee20008000a00 */
[----:B------:R-:W4:Y:S01]  /*5f60*/  LDCU.64 UR4, c[0x4][0x8] ;  /* 0x01000100ff0477ac */ /* 0x000f220008000a00 */
[----:B-1----:R-:W-:Y:S02]  /*5f70*/  MOV R4, UR8 ;  /* 0x0000000800047c02 */ /* 0x002fe40008000f00 */
[----:B------:R-:W-:Y:S02]  /*5f80*/  MOV R5, UR9 ;  /* 0x0000000900057c02 */ /* 0x000fe40008000f00 */
[----:B---3--:R-:W-:Y:S01]  /*5f90*/  MOV R7, UR7 ;  /* 0x0000000700077c02 */ /* 0x008fe20008000f00 */
[----:B------:R-:W-:Y:S01]  /*5fa0*/  IMAD.U32 R6, RZ, RZ, UR6 ;  /* 0x00000006ff067e24 */ /* 0x000fe2000f8e00ff */
[----:B----4-:R-:W-:Y:S01]  /*5fb0*/  MOV R11, UR5 ;  /* 0x00000005000b7c02 */ /* 0x010fe20008000f00 */
[----:B------:R-:W-:Y:S02]  /*5fc0*/  IMAD.U32 R10, RZ, RZ, UR4 ;  /* 0x00000004ff0a7e24 */ /* 0x000fe4000f8e00ff */
[----:B------:R-:W-:Y:S07]  /*5fd0*/  LEPC R20, `(.L_x_99) ;  /* 0x000000001014794e */ /* 0x000fee0000000000 */
[----:B--2---:R-:W-:Y:S05]  /*5fe0*/  CALL.ABS.NOINC R2 ;  /* 0x0000000002007343 */ /* 0x004fea0003c00000 */
.L_x_99:
[----:B------:R-:W-:Y:S02]  /*5ff0*/  R2UR UR6, R49 ;  /* 0x00000000310672ca */ /* 0x000fe400000e0000 */
[----:B------:R-:W-:Y:S02]  /*6000*/  R2UR UR5, R57 ;  /* 0x00000000390572ca */ /* 0x000fe400000e0000 */
[----:B------:R-:W-:Y:S02]  /*6010*/  R2UR UR4, R56 ;  /* 0x00000000380472ca */ /* 0x000fe400000e0000 */
[----:B------:R-:W-:Y:S02]  /*6020*/  ISETP.NE.U32.AND P4, PT, R42, RZ, PT ;  /* 0x000000ff2a00720c */ /* 0x000fe40003f85070 */
[----:B------:R-:W-:Y:S02]  /*6030*/  ISETP.NE.U32.AND P2, PT, RZ, UR60, PT ;  /* 0x0000003cff007c0c */ /* 0x000fe4000bf45070 */
[----:B------:R-:W-:Y:S02]  /*6040*/  ISETP.NE.AND.EX P4, PT, R43, RZ, PT, P4 ;  /* 0x000000ff2b00720c */ /* 0x000fe40003f85340 */
[----:B------:R-:W-:Y:S01]  /*6050*/  ISETP.NE.AND.EX P2, PT, RZ, UR61, PT, P2 ;  /* 0x0000003dff007c0c */ /* 0x000fe2000bf45320 */
[----:B------:R-:W-:Y:S02]  /*6060*/  UISETP.NE.AND UP2, UPT, UR6, URZ, UPT ;  /* 0x000000ff0600728c */ /* 0x000fe4000bf45270 */
[----:B------:R-:W-:Y:S04]  /*6070*/  UISETP.NE.U32.AND UP0, UPT, UR5, URZ, UPT ;  /* 0x000000ff0500728c */ /* 0x000fe8000bf05070 */
[----:B------:R-:W-:Y:S01]  /*6080*/  UISETP.NE.AND.EX UP1, UPT, UR4, URZ, UPT, UP0 ;  /* 0x000000ff0400728c */ /* 0x000fe2000bf25300 */
[----:B------:R-:W-:Y:S01]  /*6090*/  PLOP3.LUT P1, PT, PT, PT, UP2, 0x80, 0x8 ;  /* 0x000000000008781c */ /* 0x000fe20003f2f028 */
[----:B------:R-:W-:Y:S03]  /*60a0*/  UPLOP3.LUT UP0, UPT, UPT, UPT, UPT, 0x40, 0x4 ;  /* 0x000000000004789c */ /* 0x000fe60003f0e870 */
[----:B------:R-:W-:Y:S06]  /*60b0*/  @UP2 UPLOP3.LUT UP0, UPT, UPT, UPT, UP1, 0x80, 0x8 ;  /* 0x000000000008289c */ /* 0x000fec0003f0f010 */
[----:B------:R-:W-:Y:S01]  /*60c0*/  PLOP3.LUT P0, PT, PT, PT, UP0, 0x80, 0x8 ;  /* 0x000000000008781c */ /* 0x000fe20003f0f008 */
[----:B------:R-:W-:Y:S01]  /*60d0*/  @!UPT UIADD3 URZ, UPT, UPT, URZ, URZ, URZ ;  /* 0x000000fffffff290 */ /* 0x000fe2000fffe0ff */
[----:B------:R-:W-:Y:S11]  /*60e0*/  BRA.U !UP1, `(.L_x_101) ;  /* 0x0000000109407547 */ /* 0x000ff6000b800000 */
[----:B------:R-:W-:Y:S01]  /*60f0*/  UISETP.NE.U32.AND UP0, UPT, UR60, URZ, UPT ;  /* 0x000000ff3c00728c */ /* 0x000fe2000bf05070 */
[----:B------:R-:W-:Y:S01]  /*6100*/  R2UR UR6, R57 ;  /* 0x00000000390672ca */ /* 0x000fe200000e0000 */
[----:B------:R-:W1:Y:S01]  /*6110*/  LDCU.64 UR8, c[0x0][0x358] ;  /* 0x00006b00ff0877ac */ /* 0x000e620008000a00 */
[----:B------:R-:W-:Y:S02]  /*6120*/  HFMA2 R45, -RZ, RZ, 0, 5.9604644775390625e-08 ;  /* 0x00000001ff2d7431 */ /* 0x000fe400000001ff */
[----:B------:R-:W-:Y:S01]  /*6130*/  IMAD.MOV.U32 R0, RZ, RZ, 0x1 ;  /* 0x00000001ff007424 */ /* 0x000fe200078e00ff */
[----:B------:R-:W-:Y:S06]  /*6140*/  UISETP.NE.AND.EX UP0, UPT, UR61, URZ, UPT, UP0 ;  /* 0x000000ff3d00728c */ /* 0x000fec000bf05300 */
[----:B------:R-:W-:Y:S05]  /*6150*/  PLOP3.LUT P3, PT, PT, PT, UP0, 0x80, 0x8 ;  /* 0x000000000008781c */ /* 0x000fea0003f6f008 */
[----:B------:R-:W2:Y:S01]  /*6160*/  @UP0 LDCU.64 UR4, c[0x0][0x888] ;  /* 0x00011100ff0407ac */ /* 0x000ea20008000a00 */
[----:B------:R-:W-:Y:S07]  /*6170*/  @UP0 UIMAD UR6, UR36, UR6, URZ ;  /* 0x00000006240602a4 */ /* 0x000fee000f8e02ff */
[----:B------:R-:W-:Y:S01]  /*6180*/  @!P3 PRMT R45, R0, 0x7610, R45 ;  /* 0x00007610002db816 */ /* 0x000fe2000000002d */
[----:B--2---:R-:W-:Y:S06]  /*6190*/  @UP0 UIMAD.WIDE UR4, UR6, 0x4, UR4 ;  /* 0x00000004060408a5 */ /* 0x004fec000f8e0204 */
[----:B-----5:R-:W-:Y:S02]  /*61a0*/  IMAD.U32 R26, RZ, RZ, UR4 ;  /* 0x00000004ff1a7e24 */ /* 0x020fe4000f8e00ff */
[----:B------:R-:W-:Y:S03]  /*61b0*/  IMAD.U32 R27, RZ, RZ, UR5 ;  /* 0x00000005ff1b7e24 */ /* 0x000fe6000f8e00ff */
[----:B------:R-:W2:Y:S02]  /*61c0*/  @!UP0 LDCU UR4, c[0x0][0x880] ;  /* 0x00011000ff0487ac */ /* 0x000ea40008000800 */
[----:B-1----:R1:W5:Y:S02]  /*61d0*/  @P3 LDG.E R26, desc[UR8][R26.64] ;  /* 0x000000081a1a3981 */ /* 0x002364000c1e1900 */
[----:B-12---:R-:W-:Y:S02]  /*61e0*/  @!P3 MOV R26, UR4 ;  /* 0x00000004001abc02 */ /* 0x006fe40008000f00 */
.L_x_101:
[----:B------:R-:W-:Y:S05]  /*61f0*/  @!P4 BRA `(.L_x_102) ;  /* 0x000000000024c947 */ /* 0x000fea0003800000 */
[----:B------:R-:W-:Y:S01]  /*6200*/  ISETP.NE.U32.AND P3, PT, R40, RZ, PT ;  /* 0x000000ff2800720c */ /* 0x000fe20003f65070 */
[----:B------:R-:W1:Y:S03]  /*6210*/  LDCU.64 UR4, c[0x0][0x358] ;  /* 0x00006b00ff0477ac */ /* 0x000e660008000a00 */
[----:B------:R-:W-:Y:S11]  /*6220*/  ISETP.NE.AND.EX P3, PT, R41, RZ, PT, P3 ;  /* 0x000000ff2900720c */ /* 0x000ff60003f65330 */
[----:B------:R-:W-:Y:S02]  /*6230*/  @!UPT UIADD3 URZ, UPT, UPT, URZ, URZ, URZ ;  /* 0x000000fffffff290 */ /* 0x000fe4000fffe0ff */
[----:B------:R-:W2:Y:S01]  /*6240*/  @P3 LDC.64 R2, c[0x0][0x8a8] ;  /* 0x00022a00ff023b82 */ /* 0x000ea20000000a00 */
[----:B------:R-:W-:Y:S04]  /*6250*/  @P3 IMAD R0, R42, UR36, RZ ;  /* 0x000000242a003c24 */ /* 0x000fe8000f8e02ff */
[----:B--2---:R-:W-:Y:S05]  /*6260*/  @P3 IMAD.WIDE R2, R0, 0x4, R2 ;  /* 0x0000000400023825 */ /* 0x004fea00078e0202 */
[----:B-1---5:R1:W5:Y:S02]  /*6270*/  @P3 LDG.E R24, desc[UR4][R2.64] ;  /* 0x0000000402183981 */ /* 0x022364000c1e1900 */
[----:B-1----:R-:W2:Y:S02]  /*6280*/  @!P3 LDC R24, c[0x0][0x8a0] ;  /* 0x00022800ff18bb82 */ /* 0x002ea40000000800 */
.L_x_102:
[----:B-----5:R-:W-:Y:S01]  /*6290*/  FSETP.NEU.AND P3, PT, R26, RZ, PT ;  /* 0x000000ff1a00720b */ /* 0x020fe20003f6d000 */
[----:B------:R-:W-:Y:S01]  /*62a0*/  IMAD.U32 R2, RZ, RZ, UR46 ;  /* 0x0000002eff027e24 */ /* 0x000fe2000f8e00ff */
[----:B------:R-:W-:Y:S01]  /*62b0*/  SEL R5, RZ, 0xffffffff, P2 ;  /* 0xffffffffff057807 */ /* 0x000fe20001000000 */
[----:B------:R-:W-:Y:S01]  /*62c0*/  ULOP3.LUT UR4, UR55, 0x1, URZ, 0x3c, !UPT ;  /* 0x0000000137047892 */ /* 0x000fe2000f8e3cff */
[----:B------:R-:W-:Y:S01]  /*62d0*/  @P1 LOP3.LUT P2, RZ, R45, 0xff, RZ, 0xc0, !PT ;  /* 0x000000ff2dff1812 */ /* 0x000fe2000784c0ff */
[----:B------:R-:W-:Y:S01]  /*62e0*/  BSSY B1, `(.L_x_103) ;  /* 0x000003d000017945 */ /* 0x000fe20003800000 */
[----:B------:R-:W-:Y:S01]  /*62f0*/  @P1 SEL R0, RZ, 0xffffffff, P3 ;  /* 0xffffffffff001807 */ /* 0x000fe20001800000 */
[----:B------:R-:W-:Y:S01]  /*6300*/  IMAD.MOV.U32 R65, RZ, RZ, 0x1 ;  /* 0x00000001ff417424 */ /* 0x000fe200078e00ff */
[----:B------:R-:W-:Y:S01]  /*6310*/  LEA R2, R2, UR44, 0x3 ;  /* 0x0000002c02027c11 */ /* 0x000fe2000f8e18ff */
[----:B------:R-:W-:Y:S01]  /*6320*/  IMAD.U32 R63, RZ, RZ, UR4 ;  /* 0x00000004ff3f7e24 */ /* 0x000fe2000f8e00ff */
[----:B------:R-:W-:Y:S01]  /*6330*/  @P0 SEL R0, R5, R0, !P2 ;  /* 0x0000000005000207 */ /* 0x000fe20005000000 */
[----:B------:R-:W-:Y:S01]  /*6340*/  IMAD.U32 R64, RZ, RZ, UR46 ;  /* 0x0000002eff407e24 */ /* 0x000fe2000f8e00ff */
[----:B------:R-:W-:Y:S02]  /*6350*/  LEA R27, R22, UR44, 0x3 ;  /* 0x0000002c161b7c11 */ /* 0x000fe4000f8e18ff */
[----:B------:R-:W-:Y:S02]  /*6360*/  CS2R R38, SRZ ;  /* 0x0000000000267805 */ /* 0x000fe4000001ff00 */
[----:B------:R-:W-:Y:S02]  /*6370*/  @P1 LOP3.LUT R0, R0, 0x1, RZ, 0xc0, !PT ;  /* 0x0000000100001812 */ /* 0x000fe400078ec0ff */
[----:B------:R-:W-:Y:S02]  /*6380*/  CS2R R36, SRZ ;  /* 0x0000000000247805 */ /* 0x000fe4000001ff00 */
[----:B------:R-:W-:Y:S02]  /*6390*/  SHF.L.U32 R3, R53, 0x1f, RZ ;  /* 0x0000001f35037819 */ /* 0x000fe400000006ff */
[----:B------:R-:W-:Y:S02]  /*63a0*/  CS2R R30, SRZ ;  /* 0x00000000001e7805 */ /* 0x000fe4000001ff00 */
[----:B------:R-:W-:Y:S02]  /*63b0*/  ISETP.NE.U32.OR P5, PT, R0, 0x1, !P1 ;  /* 0x000000010000780c */ /* 0x000fe40004fa5470 */
[----:B------:R-:W-:Y:S02]  /*63c0*/  CS2R R28, SRZ ;  /* 0x00000000001c7805 */ /* 0x000fe4000001ff00 */
[----:B------:R-:W-:Y:S02]  /*63d0*/  PLOP3.LUT P2, PT, PT, PT, UP1, 0x80, 0x8 ;  /* 0x000000000008781c */ /* 0x000fe40003f4f018 */
[----:B------:R-:W-:Y:S02]  /*63e0*/  LEA.HI R25, R22, R22, RZ, 0x1 ;  /* 0x0000001616197211 */ /* 0x000fe400078f08ff */
[----:B------:R-:W-:Y:S02]  /*63f0*/  LOP3.LUT P4, R50, R45, 0xff, RZ, 0xc0, !PT ;  /* 0x000000ff2d327812 */ /* 0x000fe4000788c0ff */
[----:B------:R-:W-:Y:S02]  /*6400*/  SEL R4, RZ, 0xffffffff, P3 ;  /* 0xffffffffff047807 */ /* 0x000fe40001800000 */
[----:B------:R-:W-:Y:S02]  /*6410*/  P2R R61, PR, RZ, 0x20 ;  /* 0x00000020ff3d7803 */ /* 0x000fe40000000000 */
[----:B------:R-:W-:Y:S03]  /*6420*/  @P5 SHF.L.U32 R0, R63, 0x1f, RZ ;  /* 0x0000001f3f005819 */ /* 0x000fe600000006ff */
[----:B------:R-:W-:Y:S01]  /*6430*/  @P2 SEL R4, R5, R4, !P4 ;  /* 0x0000000405042207 */ /* 0x000fe20006000000 */
[----:B------:R1:W3:Y:S03]  /*6440*/  @P5 SYNCS.PHASECHK.TRANS64.TRYWAIT P1, [R2+URZ+0xd0], R0 ;  /* 0x0000d000020055a7 */ /* 0x0002e600080211ff */
[----:B------:R-:W-:Y:S04]  /*6450*/  LOP3.LUT R4, R4, 0x1, RZ, 0xc0, !PT ;  /* 0x0000000104047812 */ /* 0x000fe800078ec0ff */
[----:B------:R-:W-:Y:S04]  /*6460*/  ISETP.NE.U32.AND P2, PT, R4, 0x1, PT ;  /* 0x000000010400780c */ /* 0x000fe80003f45070 */
[----:B------:R-:W-:Y:S01]  /*6470*/  P2R R66, PR, RZ, 0x4 ;  /* 0x00000004ff427803 */ /* 0x000fe20000000000 */
[----:B------:R4:W2:Y:S01]  /*6480*/  SYNCS.PHASECHK.TRANS64.TRYWAIT P0, [R27+URZ+0x130], R3 ;  /* 0x000130031b0075a7 */ /* 0x0008a200080011ff */
[C---:B-1----:R-:W-:Y:S01]  /*6490*/  IMAD.SHL.U32 R0, R25.reuse, 0x20, RZ ;  /* 0x0000002019007824 */ /* 0x042fe200078e00ff */
[----:B------:R-:W-:Y:S04]  /*64a0*/  LOP3.LUT R25, R25, 0xffe, RZ, 0xc0, !PT ;  /* 0x00000ffe19197812 */ /* 0x000fe800078ec0ff */
[----:B------:R-:W-:Y:S01]  /*64b0*/  LOP3.LUT R0, R0, 0xffffffc0, RZ, 0xc0, !PT ;  /* 0xffffffc000007812 */ /* 0x000fe200078ec0ff */
[----:B------:R-:W-:Y:S04]  /*64c0*/  IMAD.IADD R25, R22, 0x1, -R25 ;  /* 0x0000000116197824 */ /* 0x000fe800078e0a19 */
[----:B------:R-:W-:Y:S04]  /*64d0*/  IMAD.IADD R0, R23, 0x1, R0 ;  /* 0x0000000117007824 */ /* 0x000fe800078e0200 */
[----:B------:R-:W-:Y:S01]  /*64e0*/  IMAD R25, R25, 0x100000, R0 ;  /* 0x0010000019197824 */ /* 0x000fe200078e0200 */
[----:B---3--:R-:W-:Y:S01]  /*64f0*/  @P5 SEL R65, RZ, 0x1, !P1 ;  /* 0x00000001ff415807 */ /* 0x008fe20004800000 */
[----:B----4-:R-:W-:Y:S06]  /*6500*/  @!P5 BRA `(.L_x_104) ;  /* 0x000000000068d947 */ /* 0x010fec0003800000 */
[----:B------:R-:W-:Y:S01]  /*6510*/  HFMA2 R31, -RZ, RZ, 0, 0 ;  /* 0x00000000ff1f7431 */ /* 0x000fe200000001ff */
[----:B------:R-:W-:Y:S01]  /*6520*/  ISETP.NE.AND P1, PT, R65, RZ, PT ;  /* 0x000000ff4100720c */ /* 0x000fe20003f25270 */
[----:B------:R-:W-:Y:S01]  /*6530*/  IMAD.U32 R0, RZ, RZ, UR46 ;  /* 0x0000002eff007e24 */ /* 0x000fe2000f8e00ff */
[----:B------:R-:W-:Y:S11]  /*6540*/  BSSY B0, `(.L_x_105) ;  /* 0x0000005000007945 */ /* 0x000ff60003800000 */
[----:B------:R-:W-:Y:S05]  /*6550*/  @P1 BRA `(.L_x_106) ;  /* 0x00000000000c1947 */ /* 0x000fea0003800000 */
[----:B------:R-:W-:Y:S04]  /*6560*/  SHF.L.U32 R4, R63, 0x1f, RZ ;  /* 0x0000001f3f047819 */ /* 0x000fe800000006ff */
[----:B------:R-:W1:Y:S02]  /*6570*/  SYNCS.PHASECHK.TRANS64.TRYWAIT P1, [R2+URZ+0xd0], R4 ;  /* 0x0000d004020075a7 */ /* 0x000e6400080211ff */
[----:B-1----:R-:W-:Y:S05]  /*6580*/  @!P1 BRA `(.L_x_107) ;  /* 0x00000020008c9947 */ /* 0x002fea0003800000 */
.L_x_106:
[----:B------:R-:W-:Y:S05]  /*6590*/  BSYNC B0 ;  /* 0x0000000000007941 */ /* 0x000fea0003800000 */
.L_x_105:
[----:B------:R-:W-:Y:S01]  /*65a0*/  ISETP.NE.AND P1, PT, R66, RZ, PT ;  /* 0x000000ff4200720c */ /* 0x000fe20003f25270 */
[----:B------:R-:W-:Y:S01]  /*65b0*/  IMAD.MOV.U32 R30, RZ, RZ, RZ ;  /* 0x000000ffff1e7224 */ /* 0x000fe200078e00ff */
[----:B------:R-:W-:Y:S02]  /*65c0*/  CS2R R28, SRZ ;  /* 0x00000000001c7805 */ /* 0x000fe4000001ff00 */
[----:B------:R-:W-:Y:S02]  /*65d0*/  CS2R R38, SRZ ;  /* 0x0000000000267805 */ /* 0x000fe4000001ff00 */
[----:B------:R-:W-:Y:S07]  /*65e0*/  CS2R R36, SRZ ;  /* 0x0000000000247805 */ /* 0x000fee000001ff00 */
[----:B-1----:R-:W-:Y:S01]  /*65f0*/  @P1 IMAD R2, R0, 0x800, R44 ;  /* 0x0000080000021824 */ /* 0x002fe200078e022c */
[----:B------:R-:W-:Y:S05]  /*6600*/  @P1 WARPSYNC.ALL ;  /* 0x0000000000001948 */ /* 0x000fea0003800000 */
[----:B------:R-:W-:Y:S01]  /*6610*/  @P1 LEA R2, R2, UR44, 0x1 ;  /* 0x0000002c02021c11 */ /* 0x000fe2000f8e08ff */
[----:B------:R-:W-:Y:S04]  /*6620*/  UIADD3 UR4, UPT, UPT, UR46, 0x1, URZ ;  /* 0x000000012e047890 */ /* 0x000fe8000fffe0ff */
[----:B------:R1:W3:Y:S01]  /*6630*/  @P1 LDSM.16.M88.4 R28, [R2+0x200] ;  /* 0x00020000021c183b */ /* 0x0002e20000000200 */
[----:B------:R-:W-:Y:S01]  /*6640*/  UISETP.NE.AND UP0, UPT, UR4, 0x3, UPT ;  /* 0x000000030400788c */ /* 0x000fe2000bf05270 */
[----:B------:R-:W-:Y:S03]  /*6650*/  @P1 IMAD R0, R54, 0x2, R2 ;  /* 0x0000000236001824 */ /* 0x000fe600078e0202 */
[----:B------:R-:W-:Y:S02]  /*6660*/  USEL UR5, URZ, 0x1, UP0 ;  /* 0x00000001ff057887 */ /* 0x000fe40008000000 */
[----:B------:R1:W4:Y:S01]  /*6670*/  @P1 LDSM.16.M88.4 R36, [R0+0x200] ;  /* 0x000200000024183b */ /* 0x0003220000000200 */
[----:B------:R-:W-:Y:S03]  /*6680*/  USEL UR4, UR4, URZ, UP0 ;  /* 0x000000ff04047287 */ /* 0x000fe60008000000 */
[----:B------:R-:W-:Y:S03]  /*6690*/  LOP3.LUT R63, R63, UR5, RZ, 0x3c, !PT ;  /* 0x000000053f3f7c12 */ /* 0x000fe6000f8e3cff */
[----:B------:R-:W-:Y:S02]  /*66a0*/  IMAD.U32 R64, RZ, RZ, UR4 ;  /* 0x00000004ff407e24 */ /* 0x000fe4000f8e00ff */
.L_x_104:
[----:B------:R-:W-:Y:S05]  /*66b0*/  BSYNC B1 ;  /* 0x0000000000017941 */ /* 0x000fea0003800000 */
.L_x_103:
[----:B-1----:R-:W-:Y:S04]  /*66c0*/  SHF.R.U32.HI R0, RZ, 0x15, R25 ;  /* 0x00000015ff007819 */ /* 0x002fe80000011619 */
[----:B------:R-:W-:Y:S01]  /*66d0*/  LOP3.LUT P1, RZ, R0, 0x3, R46, 0x48, !PT ;  /* 0x0000000300ff7812 */ /* 0x000fe2000782482e */
[----:B------:R-:W-:Y:S01]  /*66e0*/  @!UPT UIADD3 URZ, UPT, UPT, URZ, URZ, URZ ;  /* 0x000000fffffff290 */ /* 0x000fe2000fffe0ff */
[----:B--2---:R-:W-:Y:S11]  /*66f0*/  @P0 BRA `(.L_x_108) ;  /* 0x0000000000080947 */ /* 0x004ff60003800000 */
[----:B------:R-:W1:Y:S02]  /*6700*/  SYNCS.PHASECHK.TRANS64.TRYWAIT P0, [R27+URZ+0x130], R3 ;  /* 0x000130031b0075a7 */ /* 0x000e6400080011ff */
[----:B-1----:R-:W-:Y:S05]  /*6710*/  @!P0 BRA `(.L_x_109) ;  /* 0x00000020003c8947 */ /* 0x002fea0003800000 */
.L_x_108:
[----:B------:R-:W-:Y:S05]  /*6720*/  @!P1 BRA `(.L_x_110) ;  /* 0x0000000000409947 */ /* 0x000fea0003800000 */
[----:B------:R-:W2:Y:S01]  /*6730*/  LDCU.64 UR8, c[0x4][0x70] ;  /* 0x01000e00ff0877ac */ /* 0x000ea20008000a00 */
[----:B-1----:R-:W-:Y:S01]  /*6740*/  MOV R3, 0x0 ;  /* 0x0000000000037802 */ /* 0x002fe20000000f00 */
[----:B------:R-:W-:Y:S02]  /*6750*/  HFMA2 R12, -RZ, RZ, 0, 5.9604644775390625e-08 ;  /* 0x00000001ff0c7431 */ /* 0x000fe400000001ff */
[----:B------:R-:W-:Y:S02]  /*6760*/  IMAD.MOV.U32 R8, RZ, RZ, 0x192 ;  /* 0x00000192ff087424 */ /* 0x000fe400078e00ff */
[----:B------:R-:W-:Y:S01]  /*6770*/  IMAD.MOV.U32 R13, RZ, RZ, RZ ;  /* 0x000000ffff0d7224 */ /* 0x000fe200078e00ff */
[----:B------:R-:W1:Y:S01]  /*6780*/  LDCU.64 UR6, c[0x4][0x78] ;  /* 0x01000f00ff0677ac */ /* 0x000e620008000a00 */
[----:B------:R-:W3:Y:S01]  /*6790*/  LDC.64 R2, c[0x4][R3] ;  /* 0x0100000003027b82 */ /* 0x000ee20000000a00 */
[----:B------:R-:W5:Y:S01]  /*67a0*/  LDCU.64 UR4, c[0x4][0x10] ;  /* 0x01000200ff0477ac */ /* 0x000f620008000a00 */
[----:B--2---:R-:W-:Y:S01]  /*67b0*/  MOV R5, UR9 ;  /* 0x0000000900057c02 */ /* 0x004fe20008000f00 */
[----:B------:R-:W-:Y:S01]  /*67c0*/  IMAD.U32 R4, RZ, RZ, UR8 ;  /* 0x00000008ff047e24 */ /* 0x000fe2000f8e00ff */
[----:B-1----:R-:W-:Y:S01]  /*67d0*/  MOV R7, UR7 ;  /* 0x0000000700077c02 */ /* 0x002fe20008000f00 */
[----:B------:R-:W-:Y:S01]  /*67e0*/  IMAD.U32 R6, RZ, RZ, UR6 ;  /* 0x00000006ff067e24 */ /* 0x000fe2000f8e00ff */
[----:B-----5:R-:W-:Y:S01]  /*67f0*/  MOV R11, UR5 ;  /* 0x00000005000b7c02 */ /* 0x020fe20008000f00 */
[----:B------:R-:W-:Y:S02]  /*6800*/  IMAD.U32 R10, RZ, RZ, UR4 ;  /* 0x00000004ff0a7e24 */ /* 0x000fe4000f8e00ff */
[----:B------:R-:W-:Y:S07]  /*6810*/  LEPC R20, `(.L_x_110) ;  /* 0x000000001014794e */ /* 0x000fee0000000000 */
[----:B---34-:R-:W-:Y:S05]  /*6820*/  CALL.ABS.NOINC R2 ;  /* 0x0000000002007343 */ /* 0x018fea0003c00000 */
.L_x_110:
[----:B-1-3--:R-:W-:Y:S01]  /*6830*/  SHF.L.U32 R3, R28, 0x10, RZ ;  /* 0x000000101c037819 */ /* 0x00afe200000006ff */
[----:B------:R-:W-:Y:S05]  /*6840*/  WARPSYNC.ALL ;  /* 0x0000000000007948 */ /* 0x000fea0003800000 */
[----:B------:R-:W-:Y:S01]  /*6850*/  R2UR UR4, R25 ;  /* 0x00000000190472ca */ /* 0x000fe200000e0000 */
[----:B------:R-:W-:Y:S01]  /*6860*/  BSSY.RECONVERGENT B0, `(.L_x_111) ;  /* 0x0000051000007945 */ /* 0x000fe20003800200 */
[----:B------:R-:W-:Y:S02]  /*6870*/  SHF.L.U32 R20, R30, 0x10, RZ ;  /* 0x000000101e147819 */ /* 0x000fe400000006ff */
[----:B------:R-:W-:Y:S02]  /*6880*/  SHF.L.U32 R62, R54, 0x1, RZ ;  /* 0x00000001363e7819 */ /* 0x000fe400000006ff */
[----:B------:R-:W-:Y:S07]  /*6890*/  ISETP.NE.AND P0, PT, R55, RZ, PT ;  /* 0x000000ff3700720c */ /* 0x000fee0003f05270 */
[----:B------:R-:W1:Y:S02]  /*68a0*/  LDTM.16dp256bit.x4 R4, tmem[UR4] ;  /* 0x00000004000479ee */ /* 0x000e640008120000 */
[----:B-1----:R-:W-:Y:S01]  /*68b0*/  FMUL R0, R24, R4 ;  /* 0x0000000418007220 */ /* 0x002fe20000400000 */
[----:B------:R-:W-:Y:S01]  /*68c0*/  LOP3.LUT R4, R28, 0xffff0000, RZ, 0xc0, !PT ;  /* 0xffff00001c047812 */ /* 0x000fe200078ec0ff */
[----:B------:R-:W-:Y:S01]  /*68d0*/  FMUL R2, R24, R5 ;  /* 0x0000000518027220 */ /* 0x000fe20000400000 */
[C---:B------:R-:W-:Y:S01]  /*68e0*/  SHF.L.U32 R5, R29.reuse, 0x10, RZ ;  /* 0x000000101d057819 */ /* 0x040fe200000006ff */
[----:B------:R-:W-:Y:S01]  /*68f0*/  FFMA R0, R26, R3, R0 ;  /* 0x000000031a007223 */ /* 0x000fe20000000000 */
[----:B------:R-:W-:Y:S01]  /*6900*/  FMUL R3, R24, R6 ;  /* 0x0000000618037220 */ /* 0x000fe20000400000 */
[----:B------:R-:W-:Y:S01]  /*6910*/  LOP3.LUT R6, R29, 0xffff0000, RZ, 0xc0, !PT ;  /* 0xffff00001d067812 */ /* 0x000fe200078ec0ff */
[----:B------:R-:W-:Y:S01]  /*6920*/  FFMA R2, R26, R4, R2 ;  /* 0x000000041a027223 */ /* 0x000fe20000000002 */
[----:B------:R-:W-:Y:S01]  /*6930*/  FMUL R7, R24, R7 ;  /* 0x0000000718077220 */ /* 0x000fe20000400000 */
[----:B------:R-:W-:Y:S01]  /*6940*/  FFMA R3, R26, R5, R3 ;  /* 0x000000051a037223 */ /* 0x000fe20000000003 */
[C---:B------:R-:W-:Y:S01]  /*6950*/  FMUL R4, R24.reuse, R8 ;  /* 0x0000000818047220 */ /* 0x040fe20000400000 */
[----:B------:R-:W-:Y:S01]  /*6960*/  FMUL R5, R24, R9 ;  /* 0x0000000918057220 */ /* 0x000fe20000400000 */
[----:B------:R-:W-:Y:S01]  /*6970*/  F2FP.BF16.F32.PACK_AB R32, R2, R0 ;  /* 0x000000000220723e */ /* 0x000fe200000010ff */
[----:B------:R-:W-:Y:S01]  /*6980*/  FFMA R7, R26, R6, R7 ;  /* 0x000000061a077223 */ /* 0x000fe20000000007 */
[----:B------:R-:W-:Y:S01]  /*6990*/  LOP3.LUT R0, R30, 0xffff0000, RZ, 0xc0, !PT ;  /* 0xffff00001e007812 */ /* 0x000fe200078ec0ff */
[----:B------:R-:W-:Y:S01]  /*69a0*/  FFMA R4, R26, R20, R4 ;  /* 0x000000141a047223 */ /* 0x000fe20000000004 */
[----:B------:R-:W-:Y:S01]  /*69b0*/  SHF.L.U32 R2, R31, 0x10, RZ ;  /* 0x000000101f027819 */ /* 0x000fe200000006ff */
[----:B------:R-:W-:Y:S01]  /*69c0*/  FMUL R6, R24, R10 ;  /* 0x0000000a18067220 */ /* 0x000fe20000400000 */
[----:B------:R-:W-:Y:S01]  /*69d0*/  F2FP.BF16.F32.PACK_AB R33, R7, R3 ;  /* 0x000000030721723e */ /* 0x000fe200000010ff */
[C---:B------:R-:W-:Y:S01]  /*69e0*/  FFMA R5, R26.reuse, R0, R5 ;  /* 0x000000001a057223 */ /* 0x040fe20000000005 */
[----:B------:R-:W-:Y:S01]  /*69f0*/  LOP3.LUT R3, R31, 0xffff0000, RZ, 0xc0, !PT ;  /* 0xffff00001f037812 */ /* 0x000fe200078ec0ff */
[----:B------:R-:W-:Y:S01]  /*6a00*/  FFMA R6, R26, R2, R6 ;  /* 0x000000021a067223 */ /* 0x000fe20000000006 */
[----:B----4-:R-:W-:Y:S01]  /*6a10*/  SHF.L.U32 R7, R36, 0x10, RZ ;  /* 0x0000001024077819 */ /* 0x010fe200000006ff */
[----:B------:R-:W-:Y:S01]  /*6a20*/  FMUL R11, R24, R11 ;  /* 0x0000000b180b7220 */ /* 0x000fe20000400000 */
[----:B------:R-:W-:Y:S01]  /*6a30*/  LOP3.LUT R0, R36, 0xffff0000, RZ, 0xc0, !PT ;  /* 0xffff000024007812 */ /* 0x000fe200078ec0ff */
[C---:B------:R-:W-:Y:S01]  /*6a40*/  FMUL R8, R24.reuse, R12 ;  /* 0x0000000c18087220 */ /* 0x040fe20000400000 */
[----:B------:R-:W-:Y:S01]  /*6a50*/  SHF.L.U32 R2, R37, 0x10, RZ ;  /* 0x0000001025027819 */ /* 0x000fe200000006ff */
[----:B------:R-:W-:Y:S01]  /*6a60*/  FMUL R9, R24, R13 ;  /* 0x0000000d18097220 */ /* 0x000fe20000400000 */
[----:B------:R-:W-:Y:S01]  /*6a70*/  F2FP.BF16.F32.PACK_AB R34, R5, R4 ;  /* 0x000000040522723e */ /* 0x000fe200000010ff */
[C---:B------:R-:W-:Y:S01]  /*6a80*/  FFMA R11, R26.reuse, R3, R11 ;  /* 0x000000031a0b7223 */ /* 0x040fe2000000000b */
[----:B------:R-:W-:Y:S01]  /*6a90*/  MOV R5, UR46 ;  /* 0x0000002e00057c02 */ /* 0x000fe20008000f00 */
[C---:B------:R-:W-:Y:S01]  /*6aa0*/  FFMA R8, R26.reuse, R7, R8 ;  /* 0x000000071a087223 */ /* 0x040fe20000000008 */
[----:B------:R-:W-:Y:S01]  /*6ab0*/  SHF.L.U32 R3, R39, 0x10, RZ ;  /* 0x0000001027037819 */ /* 0x000fe200000006ff */
[----:B------:R-:W-:Y:S01]  /*6ac0*/  FFMA R9, R26, R0, R9 ;  /* 0x000000001a097223 */ /* 0x000fe20000000009 */
[----:B------:R-:W-:Y:S01]  /*6ad0*/  LOP3.LUT R0, R37, 0xffff0000, RZ, 0xc0, !PT ;  /* 0xffff000025007812 */ /* 0x000fe200078ec0ff */
[C---:B------:R-:W-:Y:S01]  /*6ae0*/  FMUL R10, R24.reuse, R14 ;  /* 0x0000000e180a7220 */ /* 0x040fe20000400000 */
[----:B------:R-:W-:Y:S01]  /*6af0*/  LOP3.LUT R4, R39, 0xffff0000, RZ, 0xc0, !PT ;  /* 0xffff000027047812 */ /* 0x000fe200078ec0ff */
[C---:B------:R-:W-:Y:S01]  /*6b00*/  FMUL R15, R24.reuse, R15 ;  /* 0x0000000f180f7220 */ /* 0x040fe20000400000 */
[----:B------:R-:W-:Y:S01]  /*6b10*/  FMUL R12, R24, R16 ;  /* 0x00000010180c7220 */ /* 0x000fe20000400000 */
[----:B------:R-:W-:Y:S01]  /*6b20*/  FFMA R10, R26, R2, R10 ;  /* 0x000000021a0a7223 */ /* 0x000fe2000000000a */
[----:B------:R-:W-:Y:S01]  /*6b30*/  LOP3.LUT R2, R38, 0xffff0000, RZ, 0xc0, !PT ;  /* 0xffff000026027812 */ /* 0x000fe200078ec0ff */
[----:B------:R-:W-:Y:S01]  /*6b40*/  FFMA R15, R26, R0, R15 ;  /* 0x000000001a0f7223 */ /* 0x000fe2000000000f */
[----:B------:R-:W-:Y:S01]  /*6b50*/  SHF.L.U32 R0, R38, 0x10, RZ ;  /* 0x0000001026007819 */ /* 0x000fe200000006ff */
[C---:B------:R-:W-:Y:S01]  /*6b60*/  FMUL R13, R24.reuse, R17 ;  /* 0x00000011180d7220 */ /* 0x040fe20000400000 */
[C---:B------:R-:W-:Y:S01]  /*6b70*/  FMUL R14, R24.reuse, R18 ;  /* 0x00000012180e7220 */ /* 0x040fe20000400000 */
[----:B------:R-:W-:Y:S01]  /*6b80*/  FMUL R19, R24, R19 ;  /* 0x0000001318137220 */ /* 0x000fe20000400000 */
[----:B------:R-:W-:Y:S01]  /*6b90*/  LEA R5, R5, R44, 0xb ;  /* 0x0000002c05057211 */ /* 0x000fe200078e58ff */
[C---:B------:R-:W-:Y:S01]  /*6ba0*/  FFMA R12, R26.reuse, R0, R12 ;  /* 0x000000001a0c7223 */ /* 0x040fe2000000000c */
[C---:B------:R-:W-:Y:S01]  /*6bb0*/  FFMA R13, R26.reuse, R2, R13 ;  /* 0x000000021a0d7223 */ /* 0x040fe2000000000d */
[C---:B------:R-:W-:Y:S01]  /*6bc0*/  FFMA R14, R26.reuse, R3, R14 ;  /* 0x000000031a0e7223 */ /* 0x040fe2000000000e */
[----:B------:R-:W-:Y:S01]  /*6bd0*/  FFMA R19, R26, R4, R19 ;  /* 0x000000041a137223 */ /* 0x000fe20000000013 */
[----:B------:R-:W-:Y:S02]  /*6be0*/  F2FP.BF16.F32.PACK_AB R35, R11, R6 ;  /* 0x000000060b23723e */ /* 0x000fe400000010ff */
[----:B------:R-:W-:Y:S02]  /*6bf0*/  LEA R5, R5, UR44, 0x1 ;  /* 0x0000002c05057c11 */ /* 0x000fe4000f8e08ff */
[----:B------:R-:W-:Y:S02]  /*6c00*/  F2FP.BF16.F32.PACK_AB R8, R9, R8 ;  /* 0x000000080908723e */ /* 0x000fe400000010ff */
[----:B------:R-:W-:Y:S01]  /*6c10*/  F2FP.BF16.F32.PACK_AB R9, R15, R10 ;  /* 0x0000000a0f09723e */ /* 0x000fe200000010ff */
[----:B------:R1:W-:Y:S01]  /*6c20*/  STSM.16.M88.4 [R5+0x200], R32 ;  /* 0x0002002005007844 */ /* 0x0003e20000000200 */
[----:B------:R-:W-:Y:S02]  /*6c30*/  F2FP.BF16.F32.PACK_AB R10, R13, R12 ;  /* 0x0000000c0d0a723e */ /* 0x000fe400000010ff */
[----:B------:R-:W-:Y:S02]  /*6c40*/  F2FP.BF16.F32.PACK_AB R11, R19, R14 ;  /* 0x0000000e130b723e */ /* 0x000fe400000010ff */
[----:B------:R-:W-:Y:S05]  /*6c50*/  IADD3 R0, PT, PT, R62, 0x200, R5 ;  /* 0x000002003e007810 */ /* 0x000fea0007ffe005 */
[----:B------:R1:W-:Y:S01]  /*6c60*/  STSM.16.M88.4 [R0], R8 ;  /* 0x0000000800007844 */ /* 0x0003e20000000200 */
[----:B------:R-:W-:Y:S01]  /*6c70*/  @!PT LDS RZ, [RZ] ;  /* 0x00000000fffff984 */ /* 0x000fe20000000800 */
[----:B------:R-:W-:Y:S01]  /*6c80*/  @!PT LDS RZ, [RZ] ;  /* 0x00000000fffff984 */ /* 0x000fe20000000800 */
[----:B------:R-:W-:Y:S01]  /*6c90*/  @!PT LDS RZ, [RZ] ;  /* 0x00000000fffff984 */ /* 0x000fe20000000800 */
[----:B------:R-:W-:Y:S01]  /*6ca0*/  @!PT LDS RZ, [RZ] ;  /* 0x00000000fffff984 */ /* 0x000fe20000000800 */
[----:B------:R2:W-:Y:S07]  /*6cb0*/  MEMBAR.ALL.CTA ;  /* 0x0000000000007992 */ /* 0x0005ee0000008000 */
[----:B--2---:R-:W2:Y:S02]  /*6cc0*/  FENCE.VIEW.ASYNC.S ;  /* 0x00000000000073c6 */ /* 0x004ea40000000000 */
[----:B--2---:R-:W-:Y:S06]  /*6cd0*/  BAR.SYNC.DEFER_BLOCKING 0x1, 0x80 ;  /* 0x0042000000007b1d */ /* 0x004fec0000010000 */
[----:B------:R-:W-:Y:S05]  /*6ce0*/  @P0 BRA `(.L_x_112) ;  /* 0x0000000000200947 */ /* 0x000fea0003800000 */
[----:B------:R-:W2:Y:S01]  /*6cf0*/  LDCU.64 UR6, c[0x0][0x348] ;  /* 0x00006900ff0677ac */ /* 0x000ea20008000a00 */
[----:B------:R-:W-:Y:S01]  /*6d00*/  ULEA UR5, UR46, UR44, 0xc ;  /* 0x0000002c2e057291 */ /* 0x000fe2000f8e60ff */
[----:B------:R-:W-:Y:S03]  /*6d10*/  UMOV UR51, UR36 ;  /* 0x0000002400337c82 */ /* 0x000fe60008000000 */
[----:B------:R-:W-:Y:S02]  /*6d20*/  UIADD3 UR48, UPT, UPT, UR5, 0x200, URZ ;  /* 0x0000020005307890 */ /* 0x000fe4000fffe0ff */
[----:B--2---:R-:W-:Y:S04]  /*6d30*/  UIADD3 UR4, UP0, UPT, UR6, 0x680, URZ ;  /* 0x0000068006047890 */ /* 0x004fe8000ff1e0ff */
[----:B------:R-:W-:Y:S09]  /*6d40*/  UIADD3.X UR5, UPT, UPT, URZ, UR7, URZ, UP0, !UPT ;  /* 0x00000007ff057290 */ /* 0x000ff200087fe4ff */
[----:B------:R2:W-:Y:S02]  /*6d50*/  UTMASTG.3D [UR48], [UR4] ;  /* 0x00000030040073b5 */ /* 0x0005e40008010000 */
[----:B--2---:R0:W-:Y:S02]  /*6d60*/  UTMACMDFLUSH ;  /* 0x00000000000079b7 */ /* 0x0041e40000000000 */
.L_x_112:
[----:B------:R-:W-:Y:S05]  /*6d70*/  BSYNC.RECONVERGENT B0 ;  /* 0x0000000000007941 */ /* 0x000fea0003800200 */
.L_x_111:
[----:B------:R-:W-:Y:S01]  /*6d80*/  UIADD3 UR47, UPT, UPT, UR46, 0x1, URZ ;  /* 0x000000012e2f7890 */ /* 0x000fe2000fffe0ff */
[----:B------:R-:W-:Y:S03]  /*6d90*/  BSSY.RECONVERGENT B0, `(.L_x_113) ;  /* 0x0000005000007945 */ /* 0x000fe60003800200 */
[----:B------:R-:W-:Y:S04]  /*6da0*/  UISETP.NE.AND UP0, UPT, UR47, 0x3, UPT ;  /* 0x000000032f00788c */ /* 0x000fe8000bf05270 */
[----:B------:R-:W-:Y:S01]  /*6db0*/  USEL UR45, UR47, URZ, UP0 ;  /* 0x000000ff2f2d7287 */ /* 0x000fe20008000000 */
[----:B------:R-:W-:Y:S11]  /*6dc0*/  @P0 BRA `(.L_x_114) ;  /* 0x0000000000040947 */ /* 0x000ff60003800000 */
[----:B------:R-:W-:Y:S04]  /*6dd0*/  DEPBAR.LE SB0, 0x1 ;  /* 0x000080400000791a */ /* 0x000fe80000000000 */
.L_x_114:
[----:B------:R-:W-:Y:S05]  /*6de0*/  BSYNC.RECONVERGENT B0 ;  /* 0x0000000000007941 */ /* 0x000fea0003800200 */
.L_x_113:
[----:B------:R-:W-:Y:S01]  /*6df0*/  BAR.SYNC.DEFER_BLOCKING 0x1, 0x80 ;  /* 0x0042000000007b1d */ /* 0x000fe20000010000 */
[----:B------:R-:W-:Y:S01]  /*6e00*/  ISETP.NE.AND P1, PT, R61, RZ, PT ;  /* 0x000000ff3d00720c */ /* 0x000fe20003f25270 */
[----:B------:R-:W-:Y:S01]  /*6e10*/  UISETP.NE.AND UP0, UPT, UR53, URZ, UPT ;  /* 0x000000ff3500728c */ /* 0x000fe2000bf05270 */
[----:B------:R-:W-:Y:S11]  /*6e20*/  LEA R2, R64, UR44, 0x3 ;  /* 0x0000002c40027c11 */ /* 0x000ff6000f8e18ff */
[----:B------:R-:W-:Y:S01]  /*6e30*/  @P1 SHF.L.U32 R3, R63, 0x1f, RZ ;  /* 0x0000001f3f031819 */ /* 0x000fe200000006ff */
[----:B------:R-:W-:Y:S06]  /*6e40*/  BRA.U !UP0, `(.L_x_115) ;  /* 0x0000000108247547 */ /* 0x000fec000b800000 */
[----:B------:R-:W-:Y:S01]  /*6e50*/  IMAD.U32 R4, RZ, RZ, UR52 ;  /* 0x00000034ff047e24 */ /* 0x000fe2000f8e00ff */
[----:B-1----:R-:W-:Y:S01]  /*6e60*/  MOV R0, UR54 ;  /* 0x0000003600007c02 */ /* 0x002fe20008000f00 */
[----:B------:R-:W-:Y:S03]  /*6e70*/  UIADD3 UR4, UPT, UPT, UR52, 0x1, URZ ;  /* 0x0000000134047890 */ /* 0x000fe6000fffe0ff */
[----:B------:R-:W-:Y:S01]  /*6e80*/  @P1 LEA R4, R4, UR44, 0x3 ;  /* 0x0000002c04041c11 */ /* 0x000fe2000f8e18ff */
[----:B------:R-:W-:Y:S04]  /*6e90*/  UISETP.NE.AND UP0, UPT, UR4, 0x3, UPT ;  /* 0x000000030400788c */ /* 0x000fe8000bf05270 */
[----:B------:R-:W-:Y:S01]  /*6ea0*/  @P1 VIADD R4, R4, 0xe8 ;  /* 0x000000e804041836 */ /* 0x000fe20000000000 */
[----:B------:R-:W-:Y:S04]  /*6eb0*/  USEL UR52, UR4, URZ, UP0 ;  /* 0x000000ff04347287 */ /* 0x000fe80008000000 */
[----:B------:R-:W-:Y:S04]  /*6ec0*/  @P1 PRMT R0, R0, 0x654, R4 ;  /* 0x0000065400001816 */ /* 0x000fe80000000004 */
[----:B------:R2:W-:Y:S04]  /*6ed0*/  @P1 SYNCS.ARRIVE.TRANS64.RED.A1T0 RZ, [R0+URZ], RZ ;  /* 0x000000ff00ff19a7 */ /* 0x0005e800081004ff */
.L_x_115:
[----:B------:R-:W3:Y:S01]  /*6ee0*/  @P1 SYNCS.PHASECHK.TRANS64.TRYWAIT P0, [R2+URZ+0xd0], R3 ;  /* 0x0000d003020015a7 */ /* 0x000ee200080011ff */
[----:B------:R-:W-:Y:S01]  /*6ef0*/  BSSY B1, `(.L_x_116) ;  /* 0x0000013000017945 */ /* 0x000fe20003800000 */
[----:B---3--:R-:W-:Y:S03]  /*6f00*/  @P1 SEL R65, RZ, 0x1, !P0 ;  /* 0x00000001ff411807 */ /* 0x008fe60004000000 */
[----:B------:R-:W-:Y:S05]  /*6f10*/  @!P1 BRA `(.L_x_117) ;  /* 0x0000000000409947 */ /* 0x000fea0003800000 */
[----:B------:R-:W-:Y:S01]  /*6f20*/  ISETP.NE.AND P1, PT, R66, RZ, PT ;  /* 0x000000ff4200720c */ /* 0x000fe20003f25270 */
[----:B------:R-:W-:Y:S01]  /*6f30*/  BSSY B0, `(.L_x_118) ;  /* 0x0000009000007945 */ /* 0x000fe20003800000 */
[----:B------:R-:W-:Y:S11]  /*6f40*/  ISETP.NE.AND P0, PT, R65, RZ, PT ;  /* 0x000000ff4100720c */ /* 0x000ff60003f05270 */
[----:B------:R-:W-:Y:S05]  /*6f50*/  @P1 IMAD R3, R64, 0x800, R44 ;  /* 0x0000080040031824 */ /* 0x000fea00078e022c */
[----:B------:R-:W-:Y:S05]  /*6f60*/  @P1 LEA R3, R3, UR44, 0x1 ;  /* 0x0000002c03031c11 */ /* 0x000fea000f8e08ff */
[----:B-12---:R-:W-:Y:S01]  /*6f70*/  @P1 IMAD.IADD R0, R62, 0x1, R3 ;  /* 0x000000013e001824 */ /* 0x006fe200078e0203 */
[----:B------:R-:W-:Y:S06]  /*6f80*/  @P0 BRA `(.L_x_119) ;  /* 0x00000000000c0947 */ /* 0x000fec0003800000 */
[----:B------:R-:W-:Y:S04]  /*6f90*/  SHF.L.U32 R63, R63, 0x1f, RZ ;  /* 0x0000001f3f3f7819 */ /* 0x000fe800000006ff */
[----:B------:R-:W1:Y:S02]  /*6fa0*/  SYNCS.PHASECHK.TRANS64.TRYWAIT P0, [R2+URZ+0xd0], R63 ;  /* 0x0000d03f020075a7 */ /* 0x000e6400080011ff */
[----:B-1----:R-:W-:Y:S05]  /*6fb0*/  @!P0 BRA `(.L_x_120) ;  /* 0x0000001800288947 */ /* 0x002fea0003800000 */
.L_x_119:
[----:B------:R-:W-:Y:S05]  /*6fc0*/  BSYNC B0 ;  /* 0x0000000000007941 */ /* 0x000fea0003800000 */
.L_x_118:
[----:B------:R-:W-:Y:S11]  /*6fd0*/  ISETP.NE.AND P0, PT, R66, RZ, PT ;  /* 0x000000ff4200720c */ /* 0x000ff60003f05270 */
[----:B------:R-:W-:Y:S02]  /*6fe0*/  @!UPT UIADD3 URZ, UPT, UPT, URZ, URZ, URZ ;  /* 0x000000fffffff290 */ /* 0x000fe4000fffe0ff */
[----:B------:R-:W-:Y:S05]  /*6ff0*/  @P0 WARPSYNC.ALL ;  /* 0x0000000000000948 */ /* 0x000fea0003800000 */
[----:B------:R3:W4:Y:S04]  /*7000*/  @P0 LDSM.16.M88.4 R28, [R3+0x200] ;  /* 0x00020000031c083b */ /* 0x0007280000000200 */
[----:B------:R3:W2:Y:S02]  /*7010*/  @P0 LDSM.16.M88.4 R36, [R0+0x200] ;  /* 0x000200000024083b */ /* 0x0006a40000000200 */
.L_x_117:
[----:B------:R-:W-:Y:S05]  /*7020*/  BSYNC B1 ;  /* 0x0000000000017941 */ /* 0x000fea0003800000 */
.L_x_116:
[----:B-123--:R-:W-:Y:S05]  /*7030*/  VIADD R0, R25, 0x20 ;  /* 0x0000002019007836 */ /* 0x00efea0000000000 */
[----:B------:R-:W-:Y:S04]  /*7040*/  SHF.R.U32.HI R0, RZ, 0x15, R0 ;  /* 0x00000015ff007819 */ /* 0x000fe80000011600 */
[----:B------:R-:W-:Y:S11]  /*7050*/  LOP3.LUT P0, RZ, R0, 0x3, R46, 0x48, !PT ;  /* 0x0000000300ff7812 */ /* 0x000ff6000780482e */
[----:B------:R-:W-:Y:S02]  /*7060*/  @!UPT UIADD3 URZ, UPT, UPT, URZ, URZ, URZ ;  /* 0x000000fffffff290 */ /* 0x000fe4000fffe0ff */
[----:B------:R-:W-:Y:S05]  /*7070*/  @!P0 BRA `(.L_x_121) ;  /* 0x0000000000408947 */ /* 0x000fea0003800000 */
[----:B------:R-:W1:Y:S01]  /*7080*/  LDCU.64 UR8, c[0x4][0x70] ;  /* 0x01000e00ff0877ac */ /* 0x000e620008000a00 */
[----:B------:R-:W-:Y:S01]  /*7090*/  MOV R3, 0x0 ;  /* 0x0000000000037802 */ /* 0x000fe20000000f00 */
[----:B------:R-:W-:Y:S02]  /*70a0*/  HFMA2 R12, -RZ, RZ, 0, 5.9604644775390625e-08 ;  /* 0x00000001ff0c7431 */ /* 0x000fe400000001ff */
[----:B------:R-:W-:Y:S02]  /*70b0*/  IMAD.MOV.U32 R8, RZ, RZ, 0x192 ;  /* 0x00000192ff087424 */ /* 0x000fe400078e00ff */
[----:B------:R-:W-:Y:S01]  /*70c0*/  IMAD.MOV.U32 R13, RZ, RZ, RZ ;  /* 0x000000ffff0d7224 */ /* 0x000fe200078e00ff */
[----:B------:R-:W2:Y:S01]  /*70d0*/  LDCU.64 UR6, c[0x4][0x78] ;  /* 0x01000f00ff0677ac */ /* 0x000ea20008000a00 */
[----:B------:R-:W3:Y:S01]  /*70e0*/  LDC.64 R2, c[0x4][R3] ;  /* 0x0100000003027b82 */ /* 0x000ee20000000a00 */
[----:B------:R-:W5:Y:S01]  /*70f0*/  LDCU.64 UR4, c[0x4][0x10] ;  /* 0x01000200ff0477ac */ /* 0x000f620008000a00 */
[----:B-1----:R-:W-:Y:S01]  /*7100*/  MOV R5, UR9 ;  /* 0x0000000900057c02 */ /* 0x002fe20008000f00 */
[----:B------:R-:W-:Y:S01]  /*7110*/  IMAD.U32 R4, RZ, RZ, UR8 ;  /* 0x00000008ff047e24 */ /* 0x000fe2000f8e00ff */
[----:B--2---:R-:W-:Y:S01]  /*7120*/  MOV R7, UR7 ;  /* 0x0000000700077c02 */ /* 0x004fe20008000f00 */
[----:B------:R-:W-:Y:S01]  /*7130*/  IMAD.U32 R6, RZ, RZ, UR6 ;  /* 0x00000006ff067e24 */ /* 0x000fe2000f8e00ff */
[----:B-----5:R-:W-:Y:S01]  /*7140*/  MOV R11, UR5 ;  /* 0x00000005000b7c02 */ /* 0x020fe20008000f00 */
[----:B------:R-:W-:Y:S02]  /*7150*/  IMAD.U32 R10, RZ, RZ, UR4 ;  /* 0x00000004ff0a7e24 */ /* 0x000fe4000f8e00ff */
[----:B------:R-:W-:Y:S07]  /*7160*/  LEPC R20, `(.L_x_121) ;  /* 0x000000001014794e */ /* 0x000fee0000000000 */
[----:B---34-:R-:W-:Y:S05]  /*7170*/  CALL.ABS.NOINC R2 ;  /* 0x0000000002007343 */ /* 0x018fea0003c00000 */
.L_x_121:
[----:B------:R-:W-:Y:S01]  /*7180*/  ISETP.NE.AND P0, PT, R55, RZ, PT ;  /* 0x000000ff3700720c */ /* 0x000fe20003f05270 */
[----:B------:R-:W-:Y:S05]  /*7190*/  WARPSYNC.ALL ;  /* 0x0000000000007948 */ /* 0x000fea0003800000 */
[----:B------:R-:W-:Y:S01]  /*71a0*/  R2UR UR4, R25 ;  /* 0x00000000190472ca */ /* 0x000fe200000e0000 */
[----:B------:R-:W-:Y:S01]  /*71b0*/  BSSY.RECONVERGENT B0, `(.L_x_122) ;  /* 0x0000057000007945 */ /* 0x000fe20003800200 */
[C---:B----4-:R-:W-:Y:S02]  /*71c0*/  SHF.L.U32 R20, R28.reuse, 0x10, RZ ;  /* 0x000000101c147819 */ /* 0x050fe400000006ff */
[----:B------:R-:W-:Y:S02]  /*71d0*/  LOP3.LUT R21, R28, 0xffff0000, RZ, 0xc0, !PT ;  /* 0xffff00001c157812 */ /* 0x000fe400078ec0ff */
[----:B------:R-:W-:Y:S02]  /*71e0*/  SHF.L.U32 R25, R29, 0x10, RZ ;  /* 0x000000101d197819 */ /* 0x000fe400000006ff */
[----:B------:R-:W-:Y:S02]  /*71f0*/  SHF.L.U32 R28, R30, 0x10, RZ ;  /* 0x000000101e1c7819 */ /* 0x000fe400000006ff */
[C---:B------:R-:W-:Y:S02]  /*7200*/  SHF.L.U32 R32, R36.reuse, 0x10, RZ ;  /* 0x0000001024207819 */ /* 0x040fe400000006ff */
[----:B------:R-:W-:Y:S01]  /*7210*/  LOP3.LUT R33, R36, 0xffff0000, RZ, 0xc0, !PT ;  /* 0xffff000024217812 */ /* 0x000fe200078ec0ff */
[----:B------:R-:W1:Y:S01]  /*7220*/  LDTM.16dp256bit.x4 R4, tmem[UR4+0x20] ;  /* 0x00002004000479ee */ /* 0x000e620008120000 */
[----:B------:R-:W-:Y:S01]  /*7230*/  R2UR UR4, R27 ;  /* 0x000000001b0472ca */ /* 0x000fe200000e0000 */
[----:B------:R-:W-:Y:S01]  /*7240*/  NOP ;  /* 0x0000000000007918 */ /* 0x000fe20000000000 */
[----:B------:R-:W-:Y:S02]  /*7250*/  LOP3.LUT R27, R29, 0xffff0000, RZ, 0xc0, !PT ;  /* 0xffff00001d1b7812 */ /* 0x000fe400078ec0ff */
[----:B------:R-:W-:Y:S02]  /*7260*/  LOP3.LUT R29, R30, 0xffff0000, RZ, 0xc0, !PT ;  /* 0xffff00001e1d7812 */ /* 0x000fe400078ec0ff */
[C---:B------:R-:W-:Y:S02]  /*7270*/  SHF.L.U32 R30, R31.reuse, 0x10, RZ ;  /* 0x000000101f1e7819 */ /* 0x040fe400000006ff */
[----:B------:R-:W-:Y:S02]  /*7280*/  LOP3.LUT R31, R31, 0xffff0000, RZ, 0xc0, !PT ;  /* 0xffff00001f1f7812 */ /* 0x000fe400078ec0ff */
[C---:B------:R-:W-:Y:S02]  /*7290*/  SHF.L.U32 R34, R37.reuse, 0x10, RZ ;  /* 0x0000001025227819 */ /* 0x040fe400000006ff */
[----:B------:R-:W-:Y:S01]  /*72a0*/  LOP3.LUT R35, R37, 0xffff0000, RZ, 0xc0, !PT ;  /* 0xffff000025237812 */ /* 0x000fe200078ec0ff */
[----:B------:R-:W-:Y:S01]  /*72b0*/  UIADD3 UR4, UPT, UPT, UR4, 0x150, URZ ;  /* 0x0000015004047890 */ /* 0x000fe2000fffe0ff */
[C---:B------:R-:W-:Y:S02]  /*72c0*/  SHF.L.U32 R36, R38.reuse, 0x10, RZ ;  /* 0x0000001026247819 */ /* 0x040fe400000006ff */
[----:B------:R-:W-:Y:S01]  /*72d0*/  LOP3.LUT R37, R38, 0xffff0000, RZ, 0xc0, !PT ;  /* 0xffff000026257812 */ /* 0x000fe200078ec0ff */
[----:B------:R-:W-:Y:S01]  /*72e0*/  UPRMT UR4, UR54, 0x654, UR4 ;  /* 0x0000065436047896 */ /* 0x000fe20008000004 */
[C---:B------:R-:W-:Y:S02]  /*72f0*/  SHF.L.U32 R38, R39.reuse, 0x10, RZ ;  /* 0x0000001027267819 */ /* 0x040fe400000006ff */
[----:B------:R-:W-:Y:S01]  /*7300*/  LOP3.LUT R39, R39, 0xffff0000, RZ, 0xc0, !PT ;  /* 0xffff000027277812 */ /* 0x000fe200078ec0ff */
[C---:B-1----:R-:W-:Y:S01]  /*7310*/  FMUL R4, R24.reuse, R4 ;  /* 0x0000000418047220 */ /* 0x042fe20000400000 */
[C---:B------:R-:W-:Y:S01]  /*7320*/  FMUL R5, R24.reuse, R5 ;  /* 0x0000000518057220 */ /* 0x040fe20000400000 */
[----:B------:R-:W-:Y:S03]  /*7330*/  FMUL R6, R24, R6 ;  /* 0x0000000618067220 */ /* 0x000fe60000400000 */
[----:B------:R-:W-:Y:S01]  /*7340*/  SYNCS.ARRIVE.TRANS64.RED.A1T0 RZ, [UR4], RZ ;  /* 0x000000ffffff79a7 */ /* 0x000fe20008100404 */
[C---:B------:R-:W-:Y:S01]  /*7350*/  FFMA R4, R26.reuse, R20, R4 ;  /* 0x000000141a047223 */ /* 0x040fe20000000004 */
[C---:B------:R-:W-:Y:S01]  /*7360*/  FFMA R5, R26.reuse, R21, R5 ;  /* 0x000000151a057223 */ /* 0x040fe20000000005 */
[----:B------:R-:W-:Y:S01]  /*7370*/  FFMA R6, R26, R25, R6 ;  /* 0x000000191a067223 */ /* 0x000fe20000000006 */
[C---:B------:R-:W-:Y:S01]  /*7380*/  FMUL R7, R24.reuse, R7 ;  /* 0x0000000718077220 */ /* 0x040fe20000400000 */
[C---:B------:R-:W-:Y:S01]  /*7390*/  FMUL R8, R24.reuse, R8 ;  /* 0x0000000818087220 */ /* 0x040fe20000400000 */
[----:B------:R-:W-:Y:S01]  /*73a0*/  FMUL R9, R24, R9 ;  /* 0x0000000918097220 */ /* 0x000fe20000400000 */
[----:B------:R-:W-:Y:S01]  /*73b0*/  F2FP.BF16.F32.PACK_AB R4, R5, R4 ;  /* 0x000000040504723e */ /* 0x000fe200000010ff */
[C---:B------:R-:W-:Y:S01]  /*73c0*/  FFMA R7, R26.reuse, R27, R7 ;  /* 0x0000001b1a077223 */ /* 0x040fe20000000007 */
[C---:B------:R-:W-:Y:S01]  /*73d0*/  FFMA R8, R26.reuse, R28, R8 ;  /* 0x0000001c1a087223 */ /* 0x040fe20000000008 */
[----:B------:R-:W-:Y:S01]  /*73e0*/  FFMA R9, R26, R29, R9 ;  /* 0x0000001d1a097223 */ /* 0x000fe20000000009 */
[C---:B------:R-:W-:Y:S01]  /*73f0*/  FMUL R10, R24.reuse, R10 ;  /* 0x0000000a180a7220 */ /* 0x040fe20000400000 */
[C---:B------:R-:W-:Y:S01]  /*7400*/  FMUL R11, R24.reuse, R11 ;  /* 0x0000000b180b7220 */ /* 0x040fe20000400000 */
[----:B------:R-:W-:Y:S01]  /*7410*/  F2FP.BF16.F32.PACK_AB R5, R7, R6 ;  /* 0x000000060705723e */ /* 0x000fe200000010ff */
[C---:B------:R-:W-:Y:S01]  /*7420*/  FMUL R0, R24.reuse, R12 ;  /* 0x0000000c18007220 */ /* 0x040fe20000400000 */
[----:B------:R-:W-:Y:S01]  /*7430*/  FMUL R2, R24, R13 ;  /* 0x0000000d18027220 */ /* 0x000fe20000400000 */
[----:B------:R-:W-:Y:S01]  /*7440*/  FFMA R10, R26, R30, R10 ;  /* 0x0000001e1a0a7223 */ /* 0x000fe2000000000a */
[----:B------:R-:W-:Y:S01]  /*7450*/  FMUL R3, R24, R14 ;  /* 0x0000000e18037220 */ /* 0x000fe20000400000 */
[----:B------:R-:W-:Y:S01]  /*7460*/  F2FP.BF16.F32.PACK_AB R6, R9, R8 ;  /* 0x000000080906723e */ /* 0x000fe200000010ff */
[----:B------:R-:W-:Y:S01]  /*7470*/  FFMA R11, R26, R31, R11 ;  /* 0x0000001f1a0b7223 */ /* 0x000fe2000000000b */
[C---:B------:R-:W-:Y:S01]  /*7480*/  FMUL R15, R24.reuse, R15 ;  /* 0x0000000f180f7220 */ /* 0x040fe20000400000 */
[----:B------:R-:W-:Y:S01]  /*7490*/  FMUL R12, R24, R16 ;  /* 0x00000010180c7220 */ /* 0x000fe20000400000 */
[----:B------:R-:W-:Y:S01]  /*74a0*/  FFMA R0, R26, R32, R0 ;  /* 0x000000201a007223 */ /* 0x000fe20000000000 */
[----:B------:R-:W-:Y:S01]  /*74b0*/  MOV R8, UR45 ;  /* 0x0000002d00087c02 */ /* 0x000fe20008000f00 */
[----:B------:R-:W-:Y:S01]  /*74c0*/  FMUL R13, R24, R17 ;  /* 0x00000011180d7220 */ /* 0x000fe20000400000 */
[----:B------:R-:W-:Y:S01]  /*74d0*/  FFMA R2, R26, R33, R2 ;  /* 0x000000211a027223 */ /* 0x000fe20000000002 */
[----:B------:R-:W-:Y:S01]  /*74e0*/  FMUL R14, R24, R18 ;  /* 0x00000012180e7220 */ /* 0x000fe20000400000 */
[C---:B------:R-:W-:Y:S01]  /*74f0*/  FFMA R3, R26.reuse, R34, R3 ;  /* 0x000000221a037223 */ /* 0x040fe20000000003 */
[----:B------:R-:W-:Y:S01]  /*7500*/  FFMA R15, R26, R35, R15 ;  /* 0x000000231a0f7223 */ /* 0x000fe2000000000f */
[----:B------:R-:W-:Y:S01]  /*7510*/  FMUL R19, R24, R19 ;  /* 0x0000001318137220 */ /* 0x000fe20000400000 */
[----:B------:R-:W-:Y:S01]  /*7520*/  FFMA R12, R26, R36, R12 ;  /* 0x000000241a0c7223 */ /* 0x000fe2000000000c */
[----:B------:R-:W-:Y:S01]  /*7530*/  LEA R8, R8, R44, 0xb ;  /* 0x0000002c08087211 */ /* 0x000fe200078e58ff */
        /* <DEDUP_REMOVED lines=21> */
[----:B------:R-:W-:Y:S02]  /*7690*/  ULEA UR5, UR45, UR44, 0xc ;  /* 0x0000002c2d057291 */ /* 0x000fe4000f8e60ff */
[----:B------:R-:W-:Y:S02]  /*76a0*/  UIADD3 UR9, UPT, UPT, UR49, 0x20, URZ ;  /* 0x0000002031097890 */ /* 0x000fe4000fffe0ff */
[----:B------:R-:W-:Y:S01]  /*76b0*/  UIADD3 UR8, UPT, UPT, UR5, 0x200, URZ ;  /* 0x0000020005087890 */ /* 0x000fe2000fffe0ff */
[----:B------:R-:W-:Y:S01]  /*76c0*/  UMOV UR10, UR50 ;  /* 0x00000032000a7c82 */ /* 0x000fe20008000000 */
[----:B------:R-:W-:Y:S01]  /*76d0*/  UMOV UR11, UR36 ;  /* 0x00000024000b7c82 */ /* 0x000fe20008000000 */
[----:B--2---:R-:W-:Y:S04]  /*76e0*/  UIADD3 UR4, UP0, UPT, UR6, 0x680, URZ ;  /* 0x0000068006047890 */ /* 0x004fe8000ff1e0ff */
[----:B------:R-:W-:Y:S09]  /*76f0*/  UIADD3.X UR5, UPT, UPT, URZ, UR7, URZ, UP0, !UPT ;  /* 0x00000007ff057290 */ /* 0x000ff200087fe4ff */
[----:B------:R2:W-:Y:S02]  /*7700*/  UTMASTG.3D [UR8], [UR4] ;  /* 0x00000008040073b5 */ /* 0x0005e40008010000 */
[----:B--2---:R0:W-:Y:S02]  /*7710*/  UTMACMDFLUSH ;  /* 0x00000000000079b7 */ /* 0x0041e40000000000 */
.L_x_123:
[----:B------:R-:W-:Y:S05]  /*7720*/  BSYNC.RECONVERGENT B0 ;  /* 0x0000000000007941 */ /* 0x000fea0003800200 */
.L_x_122:
[----:B------:R-:W-:Y:S01]  /*7730*/  UIADD3 UR4, UPT, UPT, UR45, 0x1, URZ ;  /* 0x000000012d047890 */ /* 0x000fe2000fffe0ff */
[----:B------:R-:W-:Y:S03]  /*7740*/  BSSY.RECONVERGENT B0, `(.L_x_124) ;  /* 0x0000008000007945 */ /* 0x000fe60003800200 */
[----:B------:R-:W-:Y:S04]  /*7750*/  UISETP.NE.AND UP0, UPT, UR4, 0x3, UPT ;  /* 0x000000030400788c */ /* 0x000fe8000bf05270 */
[----:B------:R-:W-:Y:S02]  /*7760*/  UISETP.EQ.XOR UP1, UPT, UR47, 0x3, !UP0 ;  /* 0x000000032f00788c */ /* 0x000fe4000c722a70 */
[----:B------:R-:W-:Y:S02]  /*7770*/  USEL UR46, UR4, URZ, UP0 ;  /* 0x000000ff042e7287 */ /* 0x000fe40008000000 */
[----:B------:R-:W-:Y:S04]  /*7780*/  USEL UR5, URZ, 0x1, !UP1 ;  /* 0x00000001ff057887 */ /* 0x000fe8000c800000 */
[----:B------:R-:W-:Y:S01]  /*7790*/  ULOP3.LUT UR55, UR55, UR5, URZ, 0x3c, !UPT ;  /* 0x0000000537377292 */ /* 0x000fe2000f8e3cff */
[----:B------:R-:W-:Y:S11]  /*77a0*/  @P0 BRA `(.L_x_125) ;  /* 0x0000000000040947 */ /* 0x000ff60003800000 */
[----:B------:R-:W-:Y:S04]  /*77b0*/  DEPBAR.LE SB0, 0x1 ;  /* 0x000080400000791a */ /* 0x000fe80000000000 */
.L_x_125:
[----:B------:R-:W-:Y:S05]  /*77c0*/  BSYNC.RECONVERGENT B0 ;  /* 0x0000000000007941 */ /* 0x000fea0003800200 */
.L_x_124:
[----:B------:R-:W-:Y:S01]  /*77d0*/  BAR.SYNC.DEFER_BLOCKING 0x1, 0x80 ;  /* 0x0042000000007b1d */ /* 0x000fe20000010000 */
[----:B------:R-:W-:Y:S01]  /*77e0*/  UISETP.NE.AND UP0, UPT, UR53, -0x2, UPT ;  /* 0xfffffffe3500788c */ /* 0x000fe2000bf05270 */
[----:B------:R-:W-:Y:S08]  /*77f0*/  IADD3 R22, PT, PT, R22, 0x1, RZ ;  /* 0x0000000116167810 */ /* 0x000ff00007ffe0ff */
[----:B------:R-:W-:Y:S05]  /*7800*/  BRA.U !UP0, `(.L_x_126) ;  /* 0x0000000108287547 */ /* 0x000fea000b800000 */
[----:B------:R-:W-:Y:S01]  /*7810*/  ISETP.NE.AND P0, PT, R61, RZ, PT ;  /* 0x000000ff3d00720c */ /* 0x000fe20003f05270 */
[----:B------:R-:W-:Y:S01]  /*7820*/  IMAD.U32 R2, RZ, RZ, UR52 ;  /* 0x00000034ff027e24 */ /* 0x000fe2000f8e00ff */
[----:B------:R-:W-:Y:S01]  /*7830*/  UIADD3 UR4, UPT, UPT, UR52, 0x1, URZ ;  /* 0x0000000134047890 */ /* 0x000fe2000fffe0ff */
[----:B------:R-:W-:Y:S03]  /*7840*/  IMAD.U32 R0, RZ, RZ, UR54 ;  /* 0x00000036ff007e24 */ /* 0x000fe6000f8e00ff */
[----:B------:R-:W-:Y:S04]  /*7850*/  UISETP.NE.AND UP0, UPT, UR4, 0x3, UPT ;  /* 0x000000030400788c */ /* 0x000fe8000bf05270 */
[----:B------:R-:W-:Y:S03]  /*7860*/  USEL UR52, UR4, URZ, UP0 ;  /* 0x000000ff04347287 */ /* 0x000fe60008000000 */
[----:B------:R-:W-:Y:S05]  /*7870*/  @P0 LEA R2, R2, UR44, 0x3 ;  /* 0x0000002c02020c11 */ /* 0x000fea000f8e18ff */
[----:B------:R-:W-:Y:S05]  /*7880*/  @P0 VIADD R2, R2, 0xe8 ;  /* 0x000000e802020836 */ /* 0x000fea0000000000 */
[----:B------:R-:W-:Y:S04]  /*7890*/  @P0 PRMT R0, R0, 0x654, R2 ;  /* 0x0000065400000816 */ /* 0x000fe80000000002 */
[----:B------:R2:W-:Y:S03]  /*78a0*/  @P0 SYNCS.ARRIVE.TRANS64.RED.A1T0 RZ, [R0+URZ], RZ ;  /* 0x000000ff00ff09a7 */ /* 0x0005e600081004ff */
.L_x_126:
[----:B------:R-:W-:Y:S01]  /*78b0*/  R2UR UR6, R60 ;  /* 0x000000003c0672ca */ /* 0x000fe200000e0000 */
[----:B------:R-:W-:Y:S01]  /*78c0*/  UIADD3 UR53, UPT, UPT, UR53, 0x2, URZ ;  /* 0x0000000235357890 */ /* 0x000fe2000fffe0ff */
[----:B------:R-:W-:Y:S02]  /*78d0*/  R2UR UR5, R47 ;  /* 0x000000002f0572ca */ /* 0x000fe400000e0000 */
[----:B------:R-:W-:Y:S02]  /*78e0*/  R2UR UR4, R48 ;  /* 0x00000000300472ca */ /* 0x000fe400000e0000 */
[----:B------:R-:W-:Y:S02]  /*78f0*/  R2UR UR36, R58 ;  /* 0x000000003a2472ca */ /* 0x000fe400000e0000 */
[----:B------:R-:W-:Y:S02]  /*7900*/  ISETP.NE.AND P0, PT, R51, 0x2, PT ;  /* 0x000000023300780c */ /* 0x000fe40003f05270 */
[----:B------:R-:W-:Y:S02]  /*7910*/  ISETP.NE.AND P1, PT, R22, 0x4, PT ;  /* 0x000000041600780c */ /* 0x000fe40003f25270 */
[----:B------:R-:W-:Y:S01]  /*7920*/  SEL R2, RZ, 0x1, P0 ;  /* 0x00000001ff027807 */ /* 0x000fe20000000000 */
[----:B------:R-:W-:Y:S01]  /*7930*/  UISETP.NE.AND UP0, UPT, UR6, URZ, UPT ;  /* 0x000000ff0600728c */ /* 0x000fe2000bf05270 */
[----:B--2---:R-:W-:Y:S01]  /*7940*/  SEL R0, RZ, 0x1, P1 ;  /* 0x00000001ff007807 */ /* 0x004fe20000800000 */
[----:B------:R-:W-:Y:S01]  /*7950*/  UIADD3 UR30, UPT, UPT, UR37, UR5, URZ ;  /* 0x00000005251e7290 */ /* 0x000fe2000fffe0ff */
[----:B------:R-:W-:Y:S01]  /*7960*/  LOP3.LUT R52, R52, R2, RZ, 0x3c, !PT ;  /* 0x0000000234347212 */ /* 0x000fe200078e3cff */
[----:B------:R-:W-:Y:S01]  /*7970*/  UIADD3 UR26, UPT, UPT, UR38, UR4, URZ ;  /* 0x00000004261a7290 */ /* 0x000fe2000fffe0ff */
[----:B------:R-:W-:Y:S02]  /*7980*/  LOP3.LUT R53, R53, R0, RZ, 0x3c, !PT ;  /* 0x0000000035357212 */ /* 0x000fe400078e3cff */
[----:B------:R-:W-:Y:S02]  /*7990*/  SEL R51, R51, RZ, P0 ;  /* 0x000000ff33337207 */ /* 0x000fe40000000000 */
[----:B------:R-:W-:Y:S01]  /*79a0*/  SEL R22, R22, RZ, P1 ;  /* 0x000000ff16167207 */ /* 0x000fe20000800000 */
[----:B------:R-:W-:Y:S06]  /*79b0*/  BRA.U UP0, `(.L_x_127) ;  /* 0xffffffdd005c7547 */ /* 0x000fec000b83ffff */
[----:B------:R-:W-:-:S13]  /*79c0*/  R2UR UR4, R49 ;  /* 0x00000000310472ca */ /* 0x000fda00000e0000 */
[----:B------:R-:W-:-:S09]  /*79d0*/  UISETP.NE.AND UP0, UPT, UR4, URZ, UPT ;  /* 0x000000ff0400728c */ /* 0x000fd2000bf05270 */
[----:B------:R-:W-:Y:S05]  /*79e0*/  BRA.U !UP0, `(.L_x_128) ;  /* 0x0000000108487547 */ /* 0x000fea000b800000 */
[----:B------:R-:W2:Y:S02]  /*79f0*/  LDCU.64 UR4, c[0x0][0x890] ;  /* 0x00011200ff0477ac */ /* 0x000ea40008000a00 */
[----:B--2---:R-:W-:-:S04]  /*7a00*/  UISETP.NE.U32.AND UP0, UPT, UR4, URZ, UPT ;  /* 0x000000ff0400728c */ /* 0x004fc8000bf05070 */
[----:B------:R-:W-:-:S09]  /*7a10*/  UISETP.NE.AND.EX UP0, UPT, UR5, URZ, UPT, UP0 ;  /* 0x000000ff0500728c */ /* 0x000fd2000bf05300 */
[----:B------:R-:W-:Y:S05]  /*7a20*/  BRA.U UP0, `(.L_x_129) ;  /* 0x00000001000c7547 */ /* 0x000fea000b800000 */
[----:B------:R-:W-:-:S13]  /*7a30*/  FSETP.NEU.AND P0, PT, R26, RZ, PT ;  /* 0x000000ff1a00720b */ /* 0x000fda0003f0d000 */
[----:B------:R-:W-:Y:S05]  /*7a40*/  @!P0 EXIT ;  /* 0x000000000000894d */ /* 0x000fea0003800000 */
[----:B------:R-:W-:Y:S05]  /*7a50*/  BRA `(.L_x_128) ;  /* 0x00000000002c7947 */ /* 0x000fea0003800000 */
.L_x_129:
[----:B------:R-:W-:Y:S01]  /*7a60*/  ISETP.NE.AND P0, PT, R50, RZ, PT ;  /* 0x000000ff3200720c */ /* 0x000fe20003f05270 */
[----:B------:R-:W-:-:S12]  /*7a70*/  BSSY.RECONVERGENT B0, `(.L_x_128) ;  /* 0x0000009000007945 */ /* 0x000fd80003800200 */
[----:B------:R-:W-:Y:S05]  /*7a80*/  @P0 BRA `(.L_x_130) ;  /* 0x0000000000140947 */ /* 0x000fea0003800000 */
[----:B------:R-:W2:Y:S02]  /*7a90*/  LDCU.64 UR4, c[0x0][0x888] ;  /* 0x00011100ff0477ac */ /* 0x000ea40008000a00 */
[----:B--2---:R-:W-:-:S04]  /*7aa0*/  ISETP.NE.U32.AND P0, PT, RZ, UR4, PT ;  /* 0x00000004ff007c0c */ /* 0x004fc8000bf05070 */
[----:B------:R-:W-:-:S13]  /*7ab0*/  ISETP.NE.AND.EX P0, PT, RZ, UR5, PT, P0 ;  /* 0x00000005ff007c0c */ /* 0x000fda000bf05300 */
[----:B------:R-:W-:Y:S05]  /*7ac0*/  @!P0 EXIT ;  /* 0x000000000000894d */ /* 0x000fea0003800000 */
[----:B------:R-:W-:Y:S05]  /*7ad0*/  BRA `(.L_x_131) ;  /* 0x0000000000087947 */ /* 0x000fea0003800000 */
.L_x_130:
[----:B------:R-:W-:-:S13]  /*7ae0*/  FSETP.NEU.AND P0, PT, R26, RZ, PT ;  /* 0x000000ff1a00720b */ /* 0x000fda0003f0d000 */
[----:B------:R-:W-:Y:S05]  /*7af0*/  @!P0 EXIT ;  /* 0x000000000000894d */ /* 0x000fea0003800000 */
.L_x_131:
[----:B------:R-:W-:Y:S05]  /*7b00*/  BSYNC.RECONVERGENT B0 ;  /* 0x0000000000007941 */ /* 0x000fea0003800200 */
.L_x_128:
[----:B------:R-:W-:Y:S01]  /*7b10*/  ULEA UR4, UR52, UR44, 0x3 ;  /* 0x0000002c34047291 */ /* 0x000fe2000f8e18ff */
[----:B------:R-:W-:-:S04]  /*7b20*/  DEPBAR.LE SB0, 0x0 ;  /* 0x000080000000791a */ /* 0x000fc80000000000 */
[----:B------:R-:W-:-:S04]  /*7b30*/  UIADD3 UR4, UPT, UPT, UR4, 0xe8, URZ ;  /* 0x000000e804047890 */ /* 0x000fc8000fffe0ff */
[----:B------:R-:W-:-:S09]  /*7b40*/  UPRMT UR4, UR54, 0x654, UR4 ;  /* 0x0000065436047896 */ /* 0x000fd20008000004 */
[----:B------:R-:W-:Y:S01]  /*7b50*/  SYNCS.ARRIVE.TRANS64.RED.A1T0 RZ, [UR4], RZ ;  /* 0x000000ffffff79a7 */ /* 0x000fe20008100404 */
[----:B------:R-:W-:Y:S05]  /*7b60*/  EXIT ;  /* 0x000000000000794d */ /* 0x000fea0003800000 */
.L_x_25:
[----:B--2---:R2:W3:Y:S02]  /*7b70*/  SYNCS.PHASECHK.TRANS64.TRYWAIT P0, [R0+URZ+0x180], R2 ;  /* 0x00018002000075a7 */ /* 0x0044e400080011ff */
[----:B---3--:R-:W-:Y:S05]  /*7b80*/  @!P0 NANOSLEEP.SYNCS 0x989680 ;  /* 0x009896800000895d */ /* 0x008fea0003900000 */
[----:B------:R-:W3:Y:S02]  /*7b90*/  @!P0 SYNCS.PHASECHK.TRANS64 P0, [R0+URZ+0x180], R2 ;  /* 0x00018002000085a7 */ /* 0x000ee400080010ff */
[----:B---3--:R-:W-:Y:S05]  /*7ba0*/  @!P0 BRA `(.L_x_25) ;  /* 0xfffffffc00f08947 */ /* 0x008fea000383ffff */
[----:B------:R-:W-:Y:S05]  /*7bb0*/  BRA `(.L_x_132) ;  /* 0xffffff9c00907947 */ /* 0x000fea000383ffff */
.L_x_28:
[----:B-1----:R-:W-:-:S07]  /*7bc0*/  MOV R0, UR33 ;  /* 0x0000002100007c02 */ /* 0x002fce0008000f00 */
.L_x_133:
[----:B-1----:R1:W2:Y:S02]  /*7bd0*/  SYNCS.PHASECHK.TRANS64.TRYWAIT P0, [R0+URZ+0x68], R3 ;  /* 0x00006803000075a7 */ /* 0x0022a400080011ff */
[----:B--2---:R-:W-:Y:S05]  /*7be0*/  @!P0 NANOSLEEP.SYNCS 0x989680 ;  /* 0x009896800000895d */ /* 0x004fea0003900000 */
[----:B------:R-:W2:Y:S02]  /*7bf0*/  @!P0 SYNCS.PHASECHK.TRANS64 P0, [R0+URZ+0x68], R3 ;  /* 0x00006803000085a7 */ /* 0x000ea400080010ff */
[----:B--2---:R-:W-:Y:S05]  /*7c00*/  @!P0 BRA `(.L_x_133) ;  /* 0xfffffffc00f08947 */ /* 0x004fea000383ffff */
[----:B------:R-:W-:Y:S05]  /*7c10*/  BRA `(.L_x_27) ;  /* 0xffffff9c00d87947 */ /* 0x000fea000383ffff */
.L_x_35:
[----:B-1----:R-:W-:-:S07]  /*7c20*/  MOV R0, UR17 ;  /* 0x0000001100007c02 */ /* 0x002fce0008000f00 */
.L_x_134:
[----:B-1----:R1:W2:Y:S02]  /*7c30*/  SYNCS.PHASECHK.TRANS64.TRYWAIT P0, [R0+URZ+0x68], R3 ;  /* 0x00006803000075a7 */ /* 0x0022a400080011ff */
[----:B--2---:R-:W-:Y:S05]  /*7c40*/  @!P0 NANOSLEEP.SYNCS 0x989680 ;  /* 0x009896800000895d */ /* 0x004fea0003900000 */
[----:B------:R-:W2:Y:S02]  /*7c50*/  @!P0 SYNCS.PHASECHK.TRANS64 P0, [R0+URZ+0x68], R3 ;  /* 0x00006803000085a7 */ /* 0x000ea400080010ff */
[----:B--2---:R-:W-:Y:S05]  /*7c60*/  @!P0 BRA `(.L_x_134) ;  /* 0xfffffffc00f08947 */ /* 0x004fea000383ffff */
[----:B------:R-:W-:Y:S05]  /*7c70*/  BRA `(.L_x_34) ;  /* 0xffffffa000947947 */ /* 0x000fea000383ffff */
.L_x_40:
[----:B-1----:R1:W2:Y:S02]  /*7c80*/  SYNCS.PHASECHK.TRANS64.TRYWAIT P0, [R3+URZ+0x110], R0 ;  /* 0x00011000030075a7 */ /* 0x0022a400080011ff */
[----:B--2---:R-:W-:Y:S05]  /*7c90*/  @!P0 NANOSLEEP.SYNCS 0x989680 ;  /* 0x009896800000895d */ /* 0x004fea0003900000 */
[----:B------:R-:W2:Y:S02]  /*7ca0*/  @!P0 SYNCS.PHASECHK.TRANS64 P0, [R3+URZ+0x110], R0 ;  /* 0x00011000030085a7 */ /* 0x000ea400080010ff */
[----:B--2---:R-:W-:Y:S05]  /*7cb0*/  @!P0 BRA `(.L_x_40) ;  /* 0xfffffffc00f08947 */ /* 0x004fea000383ffff */
[----:B------:R-:W-:Y:S05]  /*7cc0*/  BRA `(.L_x_135) ;  /* 0xffffffa400387947 */ /* 0x000fea000383ffff */
.L_x_44:
[----:B------:R-:W-:-:S07]  /*7cd0*/  MOV R0, UR4 ;  /* 0x0000000400007c02 */ /* 0x000fce0008000f00 */
.L_x_136:
[----:B-1----:R1:W2:Y:S02]  /*7ce0*/  SYNCS.PHASECHK.TRANS64.TRYWAIT P0, [R0+URZ], R2 ;  /* 0x00000002000075a7 */ /* 0x0022a400080011ff */
[----:B--2---:R-:W-:Y:S05]  /*7cf0*/  @!P0 NANOSLEEP.SYNCS 0x989680 ;  /* 0x009896800000895d */ /* 0x004fea0003900000 */
[----:B------:R-:W2:Y:S02]  /*7d00*/  @!P0 SYNCS.PHASECHK.TRANS64 P0, [R0+URZ], R2 ;  /* 0x00000002000085a7 */ /* 0x000ea400080010ff */
[----:B--2---:R-:W-:Y:S05]  /*7d10*/  @!P0 BRA `(.L_x_136) ;  /* 0xfffffffc00f08947 */ /* 0x004fea000383ffff */
[----:B------:R-:W-:Y:S05]  /*7d20*/  BRA `(.L_x_137) ;  /* 0xffffffa800e47947 */ /* 0x000fea000383ffff */
.L_x_45:
[----:B------:R-:W-:-:S07]  /*7d30*/  MOV R0, UR5 ;  /* 0x0000000500007c02 */ /* 0x000fce0008000f00 */
.L_x_138:
[----:B-1----:R1:W2:Y:S02]  /*7d40*/  SYNCS.PHASECHK.TRANS64.TRYWAIT P0, [R0+URZ], R3 ;  /* 0x00000003000075a7 */ /* 0x0022a400080011ff */
[----:B--2---:R-:W-:Y:S05]  /*7d50*/  @!P0 NANOSLEEP.SYNCS 0x989680 ;  /* 0x009896800000895d */ /* 0x004fea0003900000 */
[----:B------:R-:W2:Y:S02]  /*7d60*/  @!P0 SYNCS.PHASECHK.TRANS64 P0, [R0+URZ], R3 ;  /* 0x00000003000085a7 */ /* 0x000ea400080010ff */
[----:B--2---:R-:W-:Y:S05]  /*7d70*/  @!P0 BRA `(.L_x_138) ;  /* 0xfffffffc00f08947 */ /* 0x004fea000383ffff */
[----:B------:R-:W-:Y:S05]  /*7d80*/  BRA `(.L_x_139) ;  /* 0xffffffa800f07947 */ /* 0x000fea000383ffff */
.L_x_46:
[----:B------:R-:W-:-:S07]  /*7d90*/  MOV R0, UR5 ;  /* 0x0000000500007c02 */ /* 0x000fce0008000f00 */
.L_x_140:
[----:B-1----:R1:W2:Y:S02]  /*7da0*/  SYNCS.PHASECHK.TRANS64.TRYWAIT P0, [R0+URZ], R3 ;  /* 0x00000003000075a7 */ /* 0x0022a400080011ff */
[----:B--2---:R-:W-:Y:S05]  /*7db0*/  @!P0 NANOSLEEP.SYNCS 0x989680 ;  /* 0x009896800000895d */ /* 0x004fea0003900000 */
[----:B------:R-:W2:Y:S02]  /*7dc0*/  @!P0 SYNCS.PHASECHK.TRANS64 P0, [R0+URZ], R3 ;  /* 0x00000003000085a7 */ /* 0x000ea400080010ff */
[----:B--2---:R-:W-:Y:S05]  /*7dd0*/  @!P0 BRA `(.L_x_140) ;  /* 0xfffffffc00f08947 */ /* 0x004fea000383ffff */
[----:B------:R-:W-:Y:S05]  /*7de0*/  BRA `(.L_x_141) ;  /* 0xffffffa800fc7947 */ /* 0x000fea000383ffff */
.L_x_47:
[----:B------:R-:W-:-:S07]  /*7df0*/  MOV R0, UR5 ;  /* 0x0000000500007c02 */ /* 0x000fce0008000f00 */
.L_x_142:
[----:B-1----:R1:W2:Y:S02]  /*7e00*/  SYNCS.PHASECHK.TRANS64.TRYWAIT P0, [R0+URZ], R3 ;  /* 0x00000003000075a7 */ /* 0x0022a400080011ff */
[----:B--2---:R-:W-:Y:S05]  /*7e10*/  @!P0 NANOSLEEP.SYNCS 0x989680 ;  /* 0x009896800000895d */ /* 0x004fea0003900000 */
[----:B------:R-:W2:Y:S02]  /*7e20*/  @!P0 SYNCS.PHASECHK.TRANS64 P0, [R0+URZ], R3 ;  /* 0x00000003000085a7 */ /* 0x000ea400080010ff */
[----:B--2---:R-:W-:Y:S05]  /*7e30*/  @!P0 BRA `(.L_x_142) ;  /* 0xfffffffc00f08947 */ /* 0x004fea000383ffff */
[----:B------:R-:W-:Y:S05]  /*7e40*/  BRA `(.L_x_143) ;  /* 0xffffffac00087947 */ /* 0x000fea000383ffff */
.L_x_48:
[----:B------:R-:W-:-:S07]  /*7e50*/  MOV R0, UR5 ;  /* 0x0000000500007c02 */ /* 0x000fce0008000f00 */
.L_x_144:
[----:B-1----:R1:W2:Y:S02]  /*7e60*/  SYNCS.PHASECHK.TRANS64.TRYWAIT P0, [R0+URZ], R3 ;  /* 0x00000003000075a7 */ /* 0x0022a400080011ff */
[----:B--2---:R-:W-:Y:S05]  /*7e70*/  @!P0 NANOSLEEP.SYNCS 0x989680 ;  /* 0x009896800000895d */ /* 0x004fea0003900000 */
[----:B------:R-:W2:Y:S02]  /*7e80*/  @!P0 SYNCS.PHASECHK.TRANS64 P0, [R0+URZ], R3 ;  /* 0x00000003000085a7 */ /* 0x000ea400080010ff */
[----:B--2---:R-:W-:Y:S05]  /*7e90*/  @!P0 BRA `(.L_x_144) ;  /* 0xfffffffc00f08947 */ /* 0x004fea000383ffff */
[----:B------:R-:W-:Y:S05]  /*7ea0*/  BRA `(.L_x_145) ;  /* 0xffffffac00147947 */ /* 0x000fea000383ffff */
.L_x_49:
[----:B------:R-:W-:-:S07]  /*7eb0*/  MOV R0, UR5 ;  /* 0x0000000500007c02 */ /* 0x000fce0008000f00 */
.L_x_146:
[----:B-1----:R1:W2:Y:S02]  /*7ec0*/  SYNCS.PHASECHK.TRANS64.TRYWAIT P0, [R0+URZ], R3 ;  /* 0x00000003000075a7 */ /* 0x0022a400080011ff */
[----:B--2---:R-:W-:Y:S05]  /*7ed0*/  @!P0 NANOSLEEP.SYNCS 0x989680 ;  /* 0x009896800000895d */ /* 0x004fea0003900000 */
[----:B------:R-:W2:Y:S02]  /*7ee0*/  @!P0 SYNCS.PHASECHK.TRANS64 P0, [R0+URZ], R3 ;  /* 0x00000003000085a7 */ /* 0x000ea400080010ff */
[----:B--2---:R-:W-:Y:S05]  /*7ef0*/  @!P0 BRA `(.L_x_146) ;  /* 0xfffffffc00f08947 */ /* 0x004fea000383ffff */
[----:B------:R-:W-:Y:S05]  /*7f00*/  BRA `(.L_x_147) ;  /* 0xffffffac00207947 */ /* 0x000fea000383ffff */
.L_x_50:
[----:B------:R-:W-:-:S07]  /*7f10*/  MOV R0, UR5 ;  /* 0x0000000500007c02 */ /* 0x000fce0008000f00 */
.L_x_148:
[----:B-1----:R1:W2:Y:S02]  /*7f20*/  SYNCS.PHASECHK.TRANS64.TRYWAIT P0, [R0+URZ], R3 ;  /* 0x00000003000075a7 */ /* 0x0022a400080011ff */
[----:B--2---:R-:W-:Y:S05]  /*7f30*/  @!P0 NANOSLEEP.SYNCS 0x989680 ;  /* 0x009896800000895d */ /* 0x004fea0003900000 */
[----:B------:R-:W2:Y:S02]  /*7f40*/  @!P0 SYNCS.PHASECHK.TRANS64 P0, [R0+URZ], R3 ;  /* 0x00000003000085a7 */ /* 0x000ea400080010ff */
[----:B--2---:R-:W-:Y:S05]  /*7f50*/  @!P0 BRA `(.L_x_148) ;  /* 0xfffffffc00f08947 */ /* 0x004fea000383ffff */
[----:B------:R-:W-:Y:S05]  /*7f60*/  BRA `(.L_x_149) ;  /* 0xffffffac002c7947 */ /* 0x000fea000383ffff */
.L_x_51:
[----:B------:R-:W-:-:S07]  /*7f70*/  MOV R0, UR5 ;  /* 0x0000000500007c02 */ /* 0x000fce0008000f00 */
.L_x_150:
[----:B-1----:R1:W2:Y:S02]  /*7f80*/  SYNCS.PHASECHK.TRANS64.TRYWAIT P0, [R0+URZ], R3 ;  /* 0x00000003000075a7 */ /* 0x0022a400080011ff */
[----:B--2---:R-:W-:Y:S05]  /*7f90*/  @!P0 NANOSLEEP.SYNCS 0x989680 ;  /* 0x009896800000895d */ /* 0x004fea0003900000 */
[----:B------:R-:W2:Y:S02]  /*7fa0*/  @!P0 SYNCS.PHASECHK.TRANS64 P0, [R0+URZ], R3 ;  /* 0x00000003000085a7 */ /* 0x000ea400080010ff */
[----:B--2---:R-:W-:Y:S05]  /*7fb0*/  @!P0 BRA `(.L_x_150) ;  /* 0xfffffffc00f08947 */ /* 0x004fea000383ffff */
[----:B------:R-:W-:Y:S05]  /*7fc0*/  BRA `(.L_x_151) ;  /* 0xffffffac00387947 */ /* 0x000fea000383ffff */
.L_x_52:
[----:B------:R-:W-:-:S07]  /*7fd0*/  MOV R0, UR5 ;  /* 0x0000000500007c02 */ /* 0x000fce0008000f00 */
.L_x_152:
[----:B-1----:R1:W2:Y:S02]  /*7fe0*/  SYNCS.PHASECHK.TRANS64.TRYWAIT P0, [R0+URZ], R3 ;  /* 0x00000003000075a7 */ /* 0x0022a400080011ff */
[----:B--2---:R-:W-:Y:S05]  /*7ff0*/  @!P0 NANOSLEEP.SYNCS 0x989680 ;  /* 0x009896800000895d */ /* 0x004fea0003900000 */
[----:B------:R-:W2:Y:S02]  /*8000*/  @!P0 SYNCS.PHASECHK.TRANS64 P0, [R0+URZ], R3 ;  /* 0x00000003000085a7 */ /* 0x000ea400080010ff */
[----:B--2---:R-:W-:Y:S05]  /*8010*/  @!P0 BRA `(.L_x_152) ;  /* 0xfffffffc00f08947 */ /* 0x004fea000383ffff */
[----:B------:R-:W-:Y:S05]  /*8020*/  BRA `(.L_x_153) ;  /* 0xffffffac00447947 */ /* 0x000fea000383ffff */
.L_x_53:
[----:B------:R-:W-:-:S07]  /*8030*/  MOV R0, UR5 ;  /* 0x0000000500007c02 */ /* 0x000fce0008000f00 */
.L_x_154:
[----:B-1----:R1:W2:Y:S02]  /*8040*/  SYNCS.PHASECHK.TRANS64.TRYWAIT P0, [R0+URZ], R3 ;  /* 0x00000003000075a7 */ /* 0x0022a400080011ff */
[----:B--2---:R-:W-:Y:S05]  /*8050*/  @!P0 NANOSLEEP.SYNCS 0x989680 ;  /* 0x009896800000895d */ /* 0x004fea0003900000 */
[----:B------:R-:W2:Y:S02]  /*8060*/  @!P0 SYNCS.PHASECHK.TRANS64 P0, [R0+URZ], R3 ;  /* 0x00000003000085a7 */ /* 0x000ea400080010ff */
[----:B--2---:R-:W-:Y:S05]  /*8070*/  @!P0 BRA `(.L_x_154) ;  /* 0xfffffffc00f08947 */ /* 0x004fea000383ffff */
[----:B------:R-:W-:Y:S05]  /*8080*/  BRA `(.L_x_155) ;  /* 0xffffffac00507947 */ /* 0x000fea000383ffff */
.L_x_54:
[----:B------:R-:W-:-:S07]  /*8090*/  MOV R0, UR5 ;  /* 0x0000000500007c02 */ /* 0x000fce0008000f00 */
.L_x_156:
[----:B-1----:R1:W2:Y:S02]  /*80a0*/  SYNCS.PHASECHK.TRANS64.TRYWAIT P0, [R0+URZ], R3 ;  /* 0x00000003000075a7 */ /* 0x0022a400080011ff */
[----:B--2---:R-:W-:Y:S05]  /*80b0*/  @!P0 NANOSLEEP.SYNCS 0x989680 ;  /* 0x009896800000895d */ /* 0x004fea0003900000 */
[----:B------:R-:W2:Y:S02]  /*80c0*/  @!P0 SYNCS.PHASECHK.TRANS64 P0, [R0+URZ], R3 ;  /* 0x00000003000085a7 */ /* 0x000ea400080010ff */
[----:B--2---:R-:W-:Y:S05]  /*80d0*/  @!P0 BRA `(.L_x_156) ;  /* 0xfffffffc00f08947 */ /* 0x004fea000383ffff */
[----:B------:R-:W-:Y:S05]  /*80e0*/  BRA `(.L_x_157) ;  /* 0xffffffac005c7947 */ /* 0x000fea000383ffff */
.L_x_55:
[----:B------:R-:W-:-:S07]  /*80f0*/  MOV R0, UR5 ;  /* 0x0000000500007c02 */ /* 0x000fce0008000f00 */
.L_x_158:
[----:B-1----:R1:W2:Y:S02]  /*8100*/  SYNCS.PHASECHK.TRANS64.TRYWAIT P0, [R0+URZ], R3 ;  /* 0x00000003000075a7 */ /* 0x0022a400080011ff */
[----:B--2---:R-:W-:Y:S05]  /*8110*/  @!P0 NANOSLEEP.SYNCS 0x989680 ;  /* 0x009896800000895d */ /* 0x004fea0003900000 */
[----:B------:R-:W2:Y:S02]  /*8120*/  @!P0 SYNCS.PHASECHK.TRANS64 P0, [R0+URZ], R3 ;  /* 0x00000003000085a7 */ /* 0x000ea400080010ff */
[----:B--2---:R-:W-:Y:S05]  /*8130*/  @!P0 BRA `(.L_x_158) ;  /* 0xfffffffc00f08947 */ /* 0x004fea000383ffff */
[----:B------:R-:W-:Y:S05]  /*8140*/  BRA `(.L_x_159) ;  /* 0xffffffac00687947 */ /* 0x000fea000383ffff */
.L_x_58:
[----:B-1----:R1:W2:Y:S02]  /*8150*/  SYNCS.PHASECHK.TRANS64.TRYWAIT P0, [R2+URZ+0x170], R4 ;  /* 0x00017004020075a7 */ /* 0x0022a400080011ff */
[----:B--2---:R-:W-:Y:S05]  /*8160*/  @!P0 NANOSLEEP.SYNCS 0x989680 ;  /* 0x009896800000895d */ /* 0x004fea0003900000 */
[----:B------:R-:W2:Y:S02]  /*8170*/  @!P0 SYNCS.PHASECHK.TRANS64 P0, [R2+URZ+0x170], R4 ;  /* 0x00017004020085a7 */ /* 0x000ea400080010ff */
[----:B--2---:R-:W-:Y:S05]  /*8180*/  @!P0 BRA `(.L_x_58) ;  /* 0xfffffffc00f08947 */ /* 0x004fea000383ffff */
[----:B------:R-:W-:Y:S05]  /*8190*/  BRA `(.L_x_160) ;  /* 0xffffffac00c47947 */ /* 0x000fea000383ffff */
.L_x_59:
[----:B------:R-:W-:-:S07]  /*81a0*/  MOV R2, UR4 ;  /* 0x0000000400027c02 */ /* 0x000fce0008000f00 */
.L_x_161:
[----:B-1----:R1:W2:Y:S02]  /*81b0*/  SYNCS.PHASECHK.TRANS64.TRYWAIT P0, [R2+URZ+0x120], R5 ;  /* 0x00012005020075a7 */ /* 0x0022a400080011ff */
[----:B--2---:R-:W-:Y:S05]  /*81c0*/  @!P0 NANOSLEEP.SYNCS 0x989680 ;  /* 0x009896800000895d */ /* 0x004fea0003900000 */
[----:B------:R-:W2:Y:S02]  /*81d0*/  @!P0 SYNCS.PHASECHK.TRANS64 P0, [R2+URZ+0x120], R5 ;  /* 0x00012005020085a7 */ /* 0x000ea400080010ff */
[----:B--2---:R-:W-:Y:S05]  /*81e0*/  @!P0 BRA `(.L_x_161) ;  /* 0xfffffffc00f08947 */ /* 0x004fea000383ffff */
[----:B------:R-:W-:Y:S05]  /*81f0*/  BRA `(.L_x_162) ;  /* 0xffffffac00d47947 */ /* 0x000fea000383ffff */
.L_x_60:
[----:B-1----:R1:W2:Y:S02]  /*8200*/  SYNCS.PHASECHK.TRANS64.TRYWAIT P1, [R2+URZ+0x110], R4 ;  /* 0x00011004020075a7 */ /* 0x0022a400080211ff */
[----:B--2---:R-:W-:Y:S05]  /*8210*/  @!P1 NANOSLEEP.SYNCS 0x989680 ;  /* 0x009896800000995d */ /* 0x004fea0003900000 */
[----:B------:R-:W2:Y:S02]  /*8220*/  @!P1 SYNCS.PHASECHK.TRANS64 P1, [R2+URZ+0x110], R4 ;  /* 0x00011004020095a7 */ /* 0x000ea400080210ff */
[----:B--2---:R-:W-:Y:S05]  /*8230*/  @!P1 BRA `(.L_x_60) ;  /* 0xfffffffc00f09947 */ /* 0x004fea000383ffff */
[----:B------:R-:W-:Y:S05]  /*8240*/  BRA `(.L_x_163) ;  /* 0xffffffb000047947 */ /* 0x000fea000383ffff */
.L_x_63:
[----:B------:R-:W-:-:S07]  /*8250*/  MOV R0, UR4 ;  /* 0x0000000400007c02 */ /* 0x000fce0008000f00 */
.L_x_164:
[----:B-1----:R1:W2:Y:S02]  /*8260*/  SYNCS.PHASECHK.TRANS64.TRYWAIT P0, [R0+URZ+0x120], R2 ;  /* 0x00012002000075a7 */ /* 0x0022a400080011ff */
[----:B--2---:R-:W-:Y:S05]  /*8270*/  @!P0 NANOSLEEP.SYNCS 0x989680 ;  /* 0x009896800000895d */ /* 0x004fea0003900000 */
[----:B------:R-:W2:Y:S02]  /*8280*/  @!P0 SYNCS.PHASECHK.TRANS64 P0, [R0+URZ+0x120], R2 ;  /* 0x00012002000085a7 */ /* 0x000ea400080010ff */
[----:B--2---:R-:W-:Y:S05]  /*8290*/  @!P0 BRA `(.L_x_164) ;  /* 0xfffffffc00f08947 */ /* 0x004fea000383ffff */
[----:B------:R-:W-:Y:S05]  /*82a0*/  BRA `(.L_x_62) ;  /* 0xffffffb000587947 */ /* 0x000fea000383ffff */
.L_x_70:
[----:B-1----:R1:W2:Y:S02]  /*82b0*/  SYNCS.PHASECHK.TRANS64.TRYWAIT P1, [R0+URZ+0x110], R2 ;  /* 0x00011002000075a7 */ /* 0x0022a400080211ff */
[----:B--2---:R-:W-:Y:S05]  /*82c0*/  @!P1 NANOSLEEP.SYNCS 0x989680 ;  /* 0x009896800000995d */ /* 0x004fea0003900000 */
[----:B------:R-:W2:Y:S02]  /*82d0*/  @!P1 SYNCS.PHASECHK.TRANS64 P1, [R0+URZ+0x110], R2 ;  /* 0x00011002000095a7 */ /* 0x000ea400080210ff */
[----:B--2---:R-:W-:Y:S05]  /*82e0*/  @!P1 BRA `(.L_x_70) ;  /* 0xfffffffc00f09947 */ /* 0x004fea000383ffff */
[----:B------:R-:W-:Y:S05]  /*82f0*/  BRA `(.L_x_165) ;  /* 0xffffffb400cc7947 */ /* 0x000fea000383ffff */
.L_x_71:
[----:B------:R-:W-:-:S07]  /*8300*/  MOV R2, UR31 ;  /* 0x0000001f00027c02 */ /* 0x000fce0008000f00 */
.L_x_166:
[----:B-1----:R1:W2:Y:S02]  /*8310*/  SYNCS.PHASECHK.TRANS64.TRYWAIT P0, [R2+URZ+0x150], R0 ;  /* 0x00015000020075a7 */ /* 0x0022a400080011ff */
[----:B--2---:R-:W-:Y:S05]  /*8320*/  @!P0 NANOSLEEP.SYNCS 0x989680 ;  /* 0x009896800000895d */ /* 0x004fea0003900000 */
[----:B------:R-:W2:Y:S02]  /*8330*/  @!P0 SYNCS.PHASECHK.TRANS64 P0, [R2+URZ+0x150], R0 ;  /* 0x00015000020085a7 */ /* 0x000ea400080010ff */
[----:B--2---:R-:W-:Y:S05]  /*8340*/  @!P0 BRA `(.L_x_166) ;  /* 0xfffffffc00f08947 */ /* 0x004fea000383ffff */
[----:B------:R-:W-:Y:S05]  /*8350*/  BRA `(.L_x_167) ;  /* 0xffffffb8001c7947 */ /* 0x000fea000383ffff */
.L_x_74:
[----:B------:R-:W-:Y:S07]  /*8360*/  MOV R0, UR5 ;  /* 0x0000000500007c02 */ /* 0x000fee0008000f00 */
.L_x_168:
[----:B-1----:R1:W2:Y:S02]  /*8370*/  SYNCS.PHASECHK.TRANS64.TRYWAIT P0, [R0+URZ], R2 ;  /* 0x00000002000075a7 */ /* 0x0022a400080011ff */
[----:B--2---:R-:W-:Y:S05]  /*8380*/  @!P0 NANOSLEEP.SYNCS 0x989680 ;  /* 0x009896800000895d */ /* 0x004fea0003900000 */
[----:B------:R-:W2:Y:S02]  /*8390*/  @!P0 SYNCS.PHASECHK.TRANS64 P0, [R0+URZ], R2 ;  /* 0x00000002000085a7 */ /* 0x000ea400080010ff */
[----:B--2---:R-:W-:Y:S05]  /*83a0*/  @!P0 BRA `(.L_x_168) ;  /* 0xfffffffc00f08947 */ /* 0x004fea000383ffff */
[----:B------:R-:W-:Y:S05]  /*83b0*/  BRA `(.L_x_73) ;  /* 0xffffffb800387947 */ /* 0x000fea000383ffff */
.L_x_77:
[----:B------:R-:W-:-:S07]  /*83c0*/  MOV R0, UR4 ;  /* 0x0000000400007c02 */ /* 0x000fce0008000f00 */
.L_x_169:
[----:B--2---:R2:W4:Y:S02]  /*83d0*/  SYNCS.PHASECHK.TRANS64.TRYWAIT P0, [R0+URZ], R2 ;  /* 0x00000002000075a7 */ /* 0x00452400080011ff */
[----:B----4-:R-:W-:Y:S05]  /*83e0*/  @!P0 NANOSLEEP.SYNCS 0x989680 ;  /* 0x009896800000895d */ /* 0x010fea0003900000 */
[----:B------:R-:W4:Y:S02]  /*83f0*/  @!P0 SYNCS.PHASECHK.TRANS64 P0, [R0+URZ], R2 ;  /* 0x00000002000085a7 */ /* 0x000f2400080010ff */
[----:B----4-:R-:W-:Y:S05]  /*8400*/  @!P0 BRA `(.L_x_169) ;  /* 0xfffffffc00f08947 */ /* 0x010fea000383ffff */
[----:B------:R-:W-:Y:S05]  /*8410*/  BRA `(.L_x_170) ;  /* 0xffffffbc00147947 */ /* 0x000fea000383ffff */
.L_x_78:
[----:B------:R-:W-:-:S07]  /*8420*/  MOV R0, UR5 ;  /* 0x0000000500007c02 */ /* 0x000fce0008000f00 */
.L_x_171:
[----:B-1----:R1:W2:Y:S02]  /*8430*/  SYNCS.PHASECHK.TRANS64.TRYWAIT P0, [R0+URZ], R3 ;  /* 0x00000003000075a7 */ /* 0x0022a400080011ff */
[----:B--2---:R-:W-:Y:S05]  /*8440*/  @!P0 NANOSLEEP.SYNCS 0x989680 ;  /* 0x009896800000895d */ /* 0x004fea0003900000 */
[----:B------:R-:W2:Y:S02]  /*8450*/  @!P0 SYNCS.PHASECHK.TRANS64 P0, [R0+URZ], R3 ;  /* 0x00000003000085a7 */ /* 0x000ea400080010ff */
[----:B--2---:R-:W-:Y:S05]  /*8460*/  @!P0 BRA `(.L_x_171) ;  /* 0xfffffffc00f08947 */ /* 0x004fea000383ffff */
[----:B------:R-:W-:Y:S05]  /*8470*/  BRA `(.L_x_172) ;  /* 0xffffffbc00207947 */ /* 0x000fea000383ffff */
.L_x_79:
[----:B------:R-:W-:-:S07]  /*8480*/  MOV R0, UR5 ;  /* 0x0000000500007c02 */ /* 0x000fce0008000f00 */
.L_x_173:
[----:B-1----:R1:W2:Y:S02]  /*8490*/  SYNCS.PHASECHK.TRANS64.TRYWAIT P0, [R0+URZ], R3 ;  /* 0x00000003000075a7 */ /* 0x0022a400080011ff */
[----:B--2---:R-:W-:Y:S05]  /*84a0*/  @!P0 NANOSLEEP.SYNCS 0x989680 ;  /* 0x009896800000895d */ /* 0x004fea0003900000 */
[----:B------:R-:W2:Y:S02]  /*84b0*/  @!P0 SYNCS.PHASECHK.TRANS64 P0, [R0+URZ], R3 ;  /* 0x00000003000085a7 */ /* 0x000ea400080010ff */
[----:B--2---:R-:W-:Y:S05]  /*84c0*/  @!P0 BRA `(.L_x_173) ;  /* 0xfffffffc00f08947 */ /* 0x004fea000383ffff */
[----:B------:R-:W-:Y:S05]  /*84d0*/  BRA `(.L_x_174) ;  /* 0xffffffbc002c7947 */ /* 0x000fea000383ffff */
.L_x_80:
[----:B-1----:R-:W-:-:S07]  /*84e0*/  MOV R0, UR4 ;  /* 0x0000000400007c02 */ /* 0x002fce0008000f00 */
.L_x_175:
[----:B-1----:R1:W2:Y:S02]  /*84f0*/  SYNCS.PHASECHK.TRANS64.TRYWAIT P0, [R0+URZ], R2 ;  /* 0x00000002000075a7 */ /* 0x0022a400080011ff */
[----:B--2---:R-:W-:Y:S05]  /*8500*/  @!P0 NANOSLEEP.SYNCS 0x989680 ;  /* 0x009896800000895d */ /* 0x004fea0003900000 */
[----:B------:R-:W2:Y:S02]  /*8510*/  @!P0 SYNCS.PHASECHK.TRANS64 P0, [R0+URZ], R2 ;  /* 0x00000002000085a7 */ /* 0x000ea400080010ff */
[----:B--2---:R-:W-:Y:S05]  /*8520*/  @!P0 BRA `(.L_x_175) ;  /* 0xfffffffc00f08947 */ /* 0x004fea000383ffff */
[----:B------:R-:W-:Y:S05]  /*8530*/  BRA `(.L_x_176) ;  /* 0xffffffbc00387947 */ /* 0x000fea000383ffff */
.L_x_85:
[----:B---3--:R3:W1:Y:S02]  /*8540*/  SYNCS.PHASECHK.TRANS64.TRYWAIT P0, [R12+URZ+0x110], R0 ;  /* 0x000110000c0075a7 */ /* 0x00866400080011ff */
[----:B-1----:R-:W-:Y:S05]  /*8550*/  @!P0 NANOSLEEP.SYNCS 0x989680 ;  /* 0x009896800000895d */ /* 0x002fea0003900000 */
[----:B------:R-:W1:Y:S02]  /*8560*/  @!P0 SYNCS.PHASECHK.TRANS64 P0, [R12+URZ+0x110], R0 ;  /* 0x000110000c0085a7 */ /* 0x000e6400080010ff */
[----:B-1----:R-:W-:Y:S05]  /*8570*/  @!P0 BRA `(.L_x_85) ;  /* 0xfffffffc00f08947 */ /* 0x002fea000383ffff */
[----:B------:R-:W-:Y:S05]  /*8580*/  BRA `(.L_x_177) ;  /* 0xffffffc000487947 */ /* 0x000fea000383ffff */
.L_x_88:
[----:B-1----:R-:W-:Y:S07]  /*8590*/  MOV R0, UR24 ;  /* 0x0000001800007c02 */ /* 0x002fee0008000f00 */
.L_x_178:
[----:B-1----:R1:W2:Y:S02]  /*85a0*/  SYNCS.PHASECHK.TRANS64.TRYWAIT P2, [R0+URZ+0x108], R6 ;  /* 0x00010806000075a7 */ /* 0x0022a400080411ff */
[----:B--2---:R-:W-:Y:S05]  /*85b0*/  @!P2 NANOSLEEP.SYNCS 0x989680 ;  /* 0x009896800000a95d */ /* 0x004fea0003900000 */
[----:B------:R-:W2:Y:S02]  /*85c0*/  @!P2 SYNCS.PHASECHK.TRANS64 P2, [R0+URZ+0x108], R6 ;  /* 0x000108060000a5a7 */ /* 0x000ea400080410ff */
[----:B--2---:R-:W-:Y:S05]  /*85d0*/  @!P2 BRA `(.L_x_178) ;  /* 0xfffffffc00f0a947 */ /* 0x004fea000383ffff */
[----:B------:R-:W-:Y:S05]  /*85e0*/  BRA `(.L_x_87) ;  /* 0xffffffc400ac7947 */ /* 0x000fea000383ffff */
.L_x_91:
[----:B------:R-:W-:Y:S07]  /*85f0*/  MOV R0, UR4 ;  /* 0x0000000400007c02 */ /* 0x000fee0008000f00 */
.L_x_179:
[----:B-1----:R1:W2:Y:S02]  /*8600*/  SYNCS.PHASECHK.TRANS64.TRYWAIT P0, [R0+URZ+0xe8], R9 ;  /* 0x0000e809000075a7 */ /* 0x0022a400080011ff */
[----:B--2---:R-:W-:Y:S05]  /*8610*/  @!P0 NANOSLEEP.SYNCS 0x989680 ;  /* 0x009896800000895d */ /* 0x004fea0003900000 */
[----:B------:R-:W2:Y:S02]  /*8620*/  @!P0 SYNCS.PHASECHK.TRANS64 P0, [R0+URZ+0xe8], R9 ;  /* 0x0000e809000085a7 */ /* 0x000ea400080010ff */
[----:B--2---:R-:W-:Y:S05]  /*8630*/  @!P0 BRA `(.L_x_179) ;  /* 0xfffffffc00f08947 */ /* 0x004fea000383ffff */
[----:B------:R-:W-:Y:S05]  /*8640*/  BRA `(.L_x_180) ;  /* 0xffffffc8000c7947 */ /* 0x000fea000383ffff */
.L_x_92:
[----:B------:R-:W-:Y:S07]  /*8650*/  MOV R6, UR5 ;  /* 0x0000000500067c02 */ /* 0x000fee0008000f00 */
.L_x_181:
[----:B-1----:R1:W2:Y:S02]  /*8660*/  SYNCS.PHASECHK.TRANS64.TRYWAIT P0, [R6+URZ+0xe8], R0 ;  /* 0x0000e800060075a7 */ /* 0x0022a400080011ff */
[----:B--2---:R-:W-:Y:S05]  /*8670*/  @!P0 NANOSLEEP.SYNCS 0x989680 ;  /* 0x009896800000895d */ /* 0x004fea0003900000 */
[----:B------:R-:W2:Y:S02]  /*8680*/  @!P0 SYNCS.PHASECHK.TRANS64 P0, [R6+URZ+0xe8], R0 ;  /* 0x0000e800060085a7 */ /* 0x000ea400080010ff */
[----:B--2---:R-:W-:Y:S05]  /*8690*/  @!P0 BRA `(.L_x_181) ;  /* 0xfffffffc00f08947 */ /* 0x004fea000383ffff */
[----:B------:R-:W-:Y:S05]  /*86a0*/  BRA `(.L_x_182) ;  /* 0xffffffc800687947 */ /* 0x000fea000383ffff */
.L_x_94:
[----:B------:R-:W-:-:S07]  /*86b0*/  MOV R0, UR4 ;  /* 0x0000000400007c02 */ /* 0x000fce0008000f00 */
.L_x_183:
[----:B-1----:R1:W2:Y:S02]  /*86c0*/  SYNCS.PHASECHK.TRANS64.TRYWAIT P0, [R0+URZ], R2 ;  /* 0x00000002000075a7 */ /* 0x0022a400080011ff */
[----:B--2---:R-:W-:Y:S05]  /*86d0*/  @!P0 NANOSLEEP.SYNCS 0x989680 ;  /* 0x009896800000895d */ /* 0x004fea0003900000 */
[----:B------:R-:W2:Y:S02]  /*86e0*/  @!P0 SYNCS.PHASECHK.TRANS64 P0, [R0+URZ], R2 ;  /* 0x00000002000085a7 */ /* 0x000ea400080010ff */
[----:B--2---:R-:W-:Y:S05]  /*86f0*/  @!P0 BRA `(.L_x_183) ;  /* 0xfffffffc00f08947 */ /* 0x004fea000383ffff */
[----:B------:R-:W-:Y:S05]  /*8700*/  BRA `(.L_x_184) ;  /* 0xffffffc800f87947 */ /* 0x000fea000383ffff */
.L_x_95:
[----:B------:R-:W-:-:S07]  /*8710*/  MOV R0, UR5 ;  /* 0x0000000500007c02 */ /* 0x000fce0008000f00 */
.L_x_185:
[----:B-1----:R1:W2:Y:S02]  /*8720*/  SYNCS.PHASECHK.TRANS64.TRYWAIT P0, [R0+URZ], R2 ;  /* 0x00000002000075a7 */ /* 0x0022a400080011ff */
[----:B--2---:R-:W-:Y:S05]  /*8730*/  @!P0 NANOSLEEP.SYNCS 0x989680 ;  /* 0x009896800000895d */ /* 0x004fea0003900000 */
[----:B------:R-:W2:Y:S02]  /*8740*/  @!P0 SYNCS.PHASECHK.TRANS64 P0, [R0+URZ], R2 ;  /* 0x00000002000085a7 */ /* 0x000ea400080010ff */
[----:B--2---:R-:W-:Y:S05]  /*8750*/  @!P0 BRA `(.L_x_185) ;  /* 0xfffffffc00f08947 */ /* 0x004fea000383ffff */
[----:B------:R-:W-:Y:S05]  /*8760*/  BRA `(.L_x_186) ;  /* 0xffffffcc00047947 */ /* 0x000fea000383ffff */
.L_x_97:
[----:B-1----:R1:W2:Y:S02]  /*8770*/  SYNCS.PHASECHK.TRANS64.TRYWAIT P0, [R0+URZ+0x110], R2 ;  /* 0x00011002000075a7 */ /* 0x0022a400080011ff */
[----:B--2---:R-:W-:Y:S05]  /*8780*/  @!P0 NANOSLEEP.SYNCS 0x989680 ;  /* 0x009896800000895d */ /* 0x004fea0003900000 */
[----:B------:R-:W2:Y:S02]  /*8790*/  @!P0 SYNCS.PHASECHK.TRANS64 P0, [R0+URZ+0x110], R2 ;  /* 0x00011002000085a7 */ /* 0x000ea400080010ff */
[----:B--2---:R-:W-:Y:S05]  /*87a0*/  @!P0 BRA `(.L_x_97) ;  /* 0xfffffffc00f08947 */ /* 0x004fea000383ffff */
[----:B------:R-:W-:Y:S05]  /*87b0*/  BRA `(.L_x_187) ;  /* 0xffffffcc00f07947 */ /* 0x000fea000383ffff */
.L_x_107:
[----:B-1----:R1:W3:Y:S02]  /*87c0*/  SYNCS.PHASECHK.TRANS64.TRYWAIT P1, [R2+URZ+0xd0], R4 ;  /* 0x0000d004020075a7 */ /* 0x0022e400080211ff */
[----:B---3--:R-:W-:Y:S05]  /*87d0*/  @!P1 NANOSLEEP.SYNCS 0x989680 ;  /* 0x009896800000995d */ /* 0x008fea0003900000 */
[----:B------:R-:W3:Y:S02]  /*87e0*/  @!P1 SYNCS.PHASECHK.TRANS64 P1, [R2+URZ+0xd0], R4 ;  /* 0x0000d004020095a7 */ /* 0x000ee400080210ff */
[----:B---3--:R-:W-:Y:S05]  /*87f0*/  @!P1 BRA `(.L_x_107) ;  /* 0xfffffffc00f09947 */ /* 0x008fea000383ffff */
[----:B------:R-:W-:Y:S05]  /*8800*/  BRA `(.L_x_106) ;  /* 0xffffffdc00607947 */ /* 0x000fea000383ffff */
.L_x_109:
[----:B-1----:R1:W2:Y:S02]  /*8810*/  SYNCS.PHASECHK.TRANS64.TRYWAIT P0, [R27+URZ+0x130], R3 ;  /* 0x000130031b0075a7 */ /* 0x0022a400080011ff */
[----:B--2---:R-:W-:Y:S05]  /*8820*/  @!P0 NANOSLEEP.SYNCS 0x989680 ;  /* 0x009896800000895d */ /* 0x004fea0003900000 */
[----:B------:R-:W2:Y:S02]  /*8830*/  @!P0 SYNCS.PHASECHK.TRANS64 P0, [R27+URZ+0x130], R3 ;  /* 0x000130031b0085a7 */ /* 0x000ea400080010ff */
[----:B--2---:R-:W-:Y:S05]  /*8840*/  @!P0 BRA `(.L_x_109) ;  /* 0xfffffffc00f08947 */ /* 0x004fea000383ffff */
[----:B------:R-:W-:Y:S05]  /*8850*/  BRA `(.L_x_108) ;  /* 0xffffffdc00b07947 */ /* 0x000fea000383ffff */
.L_x_120:
[----:B-1----:R1:W2:Y:S02]  /*8860*/  SYNCS.PHASECHK.TRANS64.TRYWAIT P0, [R2+URZ+0xd0], R63 ;  /* 0x0000d03f020075a7 */ /* 0x0022a400080011ff */
[----:B--2---:R-:W-:Y:S05]  /*8870*/  @!P0 NANOSLEEP.SYNCS 0x989680 ;  /* 0x009896800000895d */ /* 0x004fea0003900000 */
[----:B------:R-:W2:Y:S02]  /*8880*/  @!P0 SYNCS.PHASECHK.TRANS64 P0, [R2+URZ+0xd0], R63 ;  /* 0x0000d03f020085a7 */ /* 0x000ea400080010ff */
[----:B--2---:R-:W-:Y:S05]  /*8890*/  @!P0 BRA `(.L_x_120) ;  /* 0xfffffffc00f08947 */ /* 0x004fea000383ffff */
[----:B------:R-:W-:Y:S05]  /*88a0*/  BRA `(.L_x_119) ;  /* 0xffffffe400c47947 */ /* 0x000fea000383ffff */
        .weak           $__internal_0_$__cuda_sm10x_tcgen05_guardrail_trap_col_being_dealloced_not_returned_by_alloc
        .type           $__internal_0_$__cuda_sm10x_tcgen05_guardrail_trap_col_being_dealloced_not_returned_by_alloc,@function
        .size           $__internal_0_$__cuda_sm10x_tcgen05_guardrail_trap_col_being_dealloced_not_returned_by_alloc,($__internal_1_$__cuda_sm10x_tcgen05_guardrail_trap_phase_invalid_during_alloc - $__internal_0_$__cuda_sm10x_tcgen05_guardrail_trap_col_being_dealloced_not_returned_by_alloc)
$__internal_0_$__cuda_sm10x_tcgen05_guardrail_trap_col_being_dealloced_not_returned_by_alloc:
[----:B------:R-:W-:Y:S05]  /*88b0*/  BPT.TRAP 0x1 ;  /* 0x000000040000795c */ /* 0x000fea0000300000 */
[----:B------:R-:W-:-:S04]  /*88c0*/  HFMA2 R3, -RZ, RZ, 0, 0 ;  /* 0x00000000ff037431 */ /* 0x000fc800000001ff */
[----:B------:R-:W-:Y:S05]  /*88d0*/  RET.REL.NODEC R2 `(_ZN7cutlass13device_kernelINS_4gemm6kernel13GemmUniversalIN4cute5tupleIJiiiiEEENS1_10collective13CollectiveMmaINS1_35MainloopSm100TmaUmmaWarpSpecializedILi13ELi2ELi4ENS5_IJNS4_1CILi1EEENSA_ILi2EEESB_EEEEENS5_IJNSA_ILi64EEESF_SF_EEENS_10bfloat16_tENS5_IJlSB_lEEESH_SI_NS4_8TiledMMAINS4_8MMA_AtomIJNS4_20SM100_MMA_F16BF16_SSISH_SH_fLi64ELi64ELNS4_4UMMA5MajorE0ELSN_0ELNSM_7ScaleInE0ELSO_0EEEEEENS4_6LayoutINS5_IJSB_SB_SB_EEENS5_IJNSA_ILi0EEEST_ST_EEEEENS5_IJNS4_10UnderscoreESW_SW_EEEEENS4_23SM90_TMA_LOAD_MULTICASTENS4_14ComposedLayoutINS4_7SwizzleILi3ELi4ELi3EEENS4_18smem_ptr_flag_bitsILi16EEENSR_INS5_IJNSA_ILi8EEESF_EEENS5_IJSF_SB_EEEEEEEvNS4_8identityENS4_13SM90_TMA_LOADES19_vS1A_EENS_8epilogue10collective18CollectiveEpilogueINS1D_23Sm100TmaWarpSpecializedILi3ELi2ELi16ELb1ELb0EEEJSG_NS5_IJNSR_ISF_SB_EENSR_INSA_ILi32EEESB_EEEEESH_SI_SH_SI_NS1D_6fusion15FusionCallbacksIS1H_NS1M_17LinearCombinationISH_fSH_fLNS_15FloatRoundStyleE2EEESG_S1L_JEEENS4_5SM1004TMEM4LOAD26SM100_TMEM_LOAD_16dp256b4xES1B_NS10_INS11_ILi2ELi4ELi3EEES14_NSR_INS5_IJS15_S1J_EEENS5_IJS1J_SB_EEEEEEENS4_17SM75_U32x4_LDSM_NENS4_14SM90_TMA_STOREES20_NS4_17SM90_U32x4_STSM_NENS4_39AutoVectorizingCopyWithAssumedAlignmentILi128EEEEEEvvEEEEvNT_6ParamsE) ;  /* 0xffffff7402c87950 */ /* 0x000fea0003c3ffff */
        .weak           $__internal_1_$__cuda_sm10x_tcgen05_guardrail_trap_phase_invalid_during_alloc
        .type           $__internal_1_$__cuda_sm10x_tcgen05_guardrail_trap_phase_invalid_during_alloc,@function
        .size           $__internal_1_$__cuda_sm10x_tcgen05_guardrail_trap_phase_invalid_during_alloc,($__internal_2_$__cuda_sm10x_tcgen05_guardrail_trap_unallocated_columns_being_dealloced - $__internal_1_$__cuda_sm10x_tcgen05_guardrail_trap_phase_invalid_during_alloc)
$__internal_1_$__cuda_sm10x_tcgen05_guardrail_trap_phase_invalid_during_alloc:
[----:B------:R-:W-:Y:S05]  /*88e0*/  BPT.TRAP 0x1 ;  /* 0x000000040000795c */ /* 0x000fea0000300000 */
[----:B------:R-:W-:-:S04]  /*88f0*/  MOV R5, 0x0 ;  /* 0x0000000000057802 */ /* 0x000fc80000000f00 */
[----:B------:R-:W-:Y:S05]  /*8900*/  RET.REL.NODEC R4 `(_ZN7cutlass13device_kernelINS_4gemm6kernel13GemmUniversalIN4cute5tupleIJiiiiEEENS1_10collective13CollectiveMmaINS1_35MainloopSm100TmaUmmaWarpSpecializedILi13ELi2ELi4ENS5_IJNS4_1CILi1EEENSA_ILi2EEESB_EEEEENS5_IJNSA_ILi64EEESF_SF_EEENS_10bfloat16_tENS5_IJlSB_lEEESH_SI_NS4_8TiledMMAINS4_8MMA_AtomIJNS4_20SM100_MMA_F16BF16_SSISH_SH_fLi64ELi64ELNS4_4UMMA5MajorE0ELSN_0ELNSM_7ScaleInE0ELSO_0EEEEEENS4_6LayoutINS5_IJSB_SB_SB_EEENS5_IJNSA_ILi0EEEST_ST_EEEEENS5_IJNS4_10UnderscoreESW_SW_EEEEENS4_23SM90_TMA_LOAD_MULTICASTENS4_14ComposedLayoutINS4_7SwizzleILi3ELi4ELi3EEENS4_18smem_ptr_flag_bitsILi16EEENSR_INS5_IJNSA_ILi8EEESF_EEENS5_IJSF_SB_EEEEEEEvNS4_8identityENS4_13SM90_TMA_LOADES19_vS1A_EENS_8epilogue10collective18CollectiveEpilogueINS1D_23Sm100TmaWarpSpecializedILi3ELi2ELi16ELb1ELb0EEEJSG_NS5_IJNSR_ISF_SB_EENSR_INSA_ILi32EEESB_EEEEESH_SI_SH_SI_NS1D_6fusion15FusionCallbacksIS1H_NS1M_17LinearCombinationISH_fSH_fLNS_15FloatRoundStyleE2EEESG_S1L_JEEENS4_5SM1004TMEM4LOAD26SM100_TMEM_LOAD_16dp256b4xES1B_NS10_INS11_ILi2ELi4ELi3EEES14_NSR_INS5_IJS15_S1J_EEENS5_IJS1J_SB_EEEEEEENS4_17SM75_U32x4_LDSM_NENS4_14SM90_TMA_STOREES20_NS4_17SM90_U32x4_STSM_NENS4_39AutoVectorizingCopyWithAssumedAlignmentILi128EEEEEEvvEEEEvNT_6ParamsE) ;  /* 0xffffff7404bc7950 */ /* 0x000fea0003c3ffff */
        .weak           $__internal_2_$__cuda_sm10x_tcgen05_guardrail_trap_unallocated_columns_being_dealloced
        .type           $__internal_2_$__cuda_sm10x_tcgen05_guardrail_trap_unallocated_columns_being_dealloced,@function
        .size           $__internal_2_$__cuda_sm10x_tcgen05_guardrail_trap_unallocated_columns_being_dealloced,(.L_x_189 - $__internal_2_$__cuda_sm10x_tcgen05_guardrail_trap_unallocated_columns_being_dealloced)
$__internal_2_$__cuda_sm10x_tcgen05_guardrail_trap_unallocated_columns_being_dealloced:
[----:B------:R-:W-:Y:S05]  /*8910*/  BPT.TRAP 0x1 ;  /* 0x000000040000795c */ /* 0x000fea0000300000 */
[----:B------:R-:W-:-:S04]  /*8920*/  HFMA2 R3, -RZ, RZ, 0, 0 ;  /* 0x00000000ff037431 */ /* 0x000fc800000001ff */
[----:B------:R-:W-:Y:S05]  /*8930*/  RET.REL.NODEC R2 `(_ZN7cutlass13device_kernelINS_4gemm6kernel13GemmUniversalIN4cute5tupleIJiiiiEEENS1_10collective13CollectiveMmaINS1_35MainloopSm100TmaUmmaWarpSpecializedILi13ELi2ELi4ENS5_IJNS4_1CILi1EEENSA_ILi2EEESB_EEEEENS5_IJNSA_ILi64EEESF_SF_EEENS_10bfloat16_tENS5_IJlSB_lEEESH_SI_NS4_8TiledMMAINS4_8MMA_AtomIJNS4_20SM100_MMA_F16BF16_SSISH_SH_fLi64ELi64ELNS4_4UMMA5MajorE0ELSN_0ELNSM_7ScaleInE0ELSO_0EEEEEENS4_6LayoutINS5_IJSB_SB_SB_EEENS5_IJNSA_ILi0EEEST_ST_EEEEENS5_IJNS4_10UnderscoreESW_SW_EEEEENS4_23SM90_TMA_LOAD_MULTICASTENS4_14ComposedLayoutINS4_7SwizzleILi3ELi4ELi3EEENS4_18smem_ptr_flag_bitsILi16EEENSR_INS5_IJNSA_ILi8EEESF_EEENS5_IJSF_SB_EEEEEEEvNS4_8identityENS4_13SM90_TMA_LOADES19_vS1A_EENS_8epilogue10collective18CollectiveEpilogueINS1D_23Sm100TmaWarpSpecializedILi3ELi2ELi16ELb1ELb0EEEJSG_NS5_IJNSR_ISF_SB_EENSR_INSA_ILi32EEESB_EEEEESH_SI_SH_SI_NS1D_6fusion15FusionCallbacksIS1H_NS1M_17LinearCombinationISH_fSH_fLNS_15FloatRoundStyleE2EEESG_S1L_JEEENS4_5SM1004TMEM4LOAD26SM100_TMEM_LOAD_16dp256b4xES1B_NS10_INS11_ILi2ELi4ELi3EEES14_NSR_INS5_IJS15_S1J_EEENS5_IJS1J_SB_EEEEEEENS4_17SM75_U32x4_LDSM_NENS4_14SM90_TMA_STOREES20_NS4_17SM90_U32x4_STSM_NENS4_39AutoVectorizingCopyWithAssumedAlignmentILi128EEEEEEvvEEEEvNT_6ParamsE) ;  /* 0xffffff7402b07950 */ /* 0x000fea0003c3ffff */
.L_x_188:
[----:B------:R-:W-:-:S00]  /*8940*/  BRA `(.L_x_188) ;  /* 0xfffffffc00fc7947 */ /* 0x000fc0000383ffff */
[----:B------:R-:W-:-:S00]  /*8950*/  NOP ;  /* 0x0000000000007918 */ /* 0x000fc00000000000 */
        /* <DEDUP_REMOVED lines=10> */
.L_x_189:


//--------------------- .nv.global.init           --------------------------
	.section	.nv.global.init,"aw",@progbits
.nv.global.init:
	.type		$str$27,@object
	.size		$str$27,($str$28 - $str$27)
$str$27:
        /*0000*/ 	.byte	0x28, 0x61, 0x64, 0x64, 0x72, 0x65, 0x73, 0x73, 0x20, 0x26, 0x20, 0x6d, 0x61, 0x73, 0x6b, 0x29
        /*0010*/ 	.byte	0x20, 0x3d, 0x3d, 0x20, 0x30, 0x00
	.type		$str$28,@object
	.size		$str$28,($str$26 - $str$28)
$str$28:
        /*0016*/ 	.byte	0x2f, 0x74, 0x6d, 0x70, 0x2f, 0x63, 0x75, 0x74, 0x6c, 0x61, 0x73, 0x73, 0x5f, 0x73, 0x77, 0x65
        /*0026*/ 	.byte	0x65, 0x70, 0x5f, 0x73, 0x72, 0x63, 0x2f, 0x69, 0x6e, 0x63, 0x6c, 0x75, 0x64, 0x65, 0x2f, 0x63
        /*0036*/ 	.byte	0x75, 0x74, 0x65, 0x2f, 0x70, 0x6f, 0x69, 0x6e, 0x74, 0x65, 0x72, 0x5f, 0x66, 0x6c, 0x61, 0x67
        /*0046*/ 	.byte	0x67, 0x65, 0x64, 0x2e, 0x68, 0x70, 0x70, 0x00
	.type		$str$26,@object
	.size		$str$26,($str$25 - $str$26)
$str$26:
        /*004e*/ 	.byte	0x2f, 0x74, 0x6d, 0x70, 0x2f, 0x63, 0x75, 0x74, 0x6c, 0x61, 0x73, 0x73, 0x5f, 0x73, 0x77, 0x65
        /*005e*/ 	.byte	0x65, 0x70, 0x5f, 0x73, 0x72, 0x63, 0x2f, 0x69, 0x6e, 0x63, 0x6c, 0x75, 0x64, 0x65, 0x2f, 0x63
        /*006e*/ 	.byte	0x75, 0x74, 0x65, 0x2f, 0x61, 0x74, 0x6f, 0x6d, 0x2f, 0x63, 0x6f, 0x70, 0x79, 0x5f, 0x74, 0x72
        /*007e*/ 	.byte	0x61, 0x69, 0x74, 0x73, 0x5f, 0x73, 0x6d, 0x31, 0x30, 0x30, 0x2e, 0x68, 0x70, 0x70, 0x00
	.type		$str$25,@object
	.size		$str$25,(__unnamed_1 - $str$25)
$str$25:
        /*008d*/ 	.byte	0x28, 0x28, 0x75, 0x69, 0x6e, 0x74, 0x33, 0x32, 0x5f, 0x74, 0x28, 0x74, 0x68, 0x72, 0x65, 0x61
        /*009d*/ 	.byte	0x64, 0x49, 0x64, 0x78, 0x2e, 0x78, 0x29, 0x20, 0x2f, 0x20, 0x33, 0x32, 0x29, 0x20, 0x25, 0x20
        /*00ad*/ 	.byte	0x34, 0x29, 0x20, 0x3d, 0x3d, 0x20, 0x28, 0x28, 0x28, 0x74, 0x6d, 0x65, 0x6d, 0x5f, 0x61, 0x64
        /*00bd*/ 	.byte	0x64, 0x72, 0x20, 0x3e, 0x3e, 0x20, 0x31, 0x36, 0x29, 0x20, 0x2f, 0x20, 0x33, 0x32, 0x29, 0x20
        /*00cd*/ 	.byte	0x25, 0x20, 0x34, 0x29, 0x00
	.type		__unnamed_1,@object
	.size		__unnamed_1,(__unnamed_2 - __unnamed_1)
__unnamed_1:
        /*00d2*/ 	.byte	0x61, 0x75, 0x74, 0x6f, 0x20, 0x63, 0x75, 0x74, 0x65, 0x3a, 0x3a, 0x61, 0x73, 0x5f, 0x70, 0x6f
        /* <DEDUP_REMOVED lines=24> */
        /*0262*/ 	.byte	0x30, 0x34, 0x38, 0x3e, 0x3e, 0x3e, 0x3e, 0x5d, 0x00
	.type		__unnamed_2,@object
	.size		__unnamed_2,(.L_2 - __unnamed_2)
__unnamed_2:
        /* <DEDUP_REMOVED lines=45> */
        /*053b*/ 	.byte	0x3e, 0x3e, 0x3e, 0x5d, 0x00
.L_2:


//--------------------- .nv.shared._ZN7cutlass13device_kernelINS_4gemm6kernel13GemmUniversalIN4cute5tupleIJiiiiEEENS1_10collective13CollectiveMmaINS1_35MainloopSm100TmaUmmaWarpSpecializedILi13ELi2ELi4ENS5_IJNS4_1CILi1EEENSA_ILi2EEESB_EEEEENS5_IJNSA_ILi64EEESF_SF_EEENS_10bfloat16_tENS5_IJlSB_lEEESH_SI_NS4_8TiledMMAINS4_8MMA_AtomIJNS4_20SM100_MMA_F16BF16_SSISH_SH_fLi64ELi64ELNS4_4UMMA5MajorE0ELSN_0ELNSM_7ScaleInE0ELSO_0EEEEEENS4_6LayoutINS5_IJSB_SB_SB_EEENS5_IJNSA_ILi0EEEST_ST_EEEEENS5_IJNS4_10UnderscoreESW_SW_EEEEENS4_23SM90_TMA_LOAD_MULTICASTENS4_14ComposedLayoutINS4_7SwizzleILi3ELi4ELi3EEENS4_18smem_ptr_flag_bitsILi16EEENSR_INS5_IJNSA_ILi8EEESF_EEENS5_IJSF_SB_EEEEEEEvNS4_8identityENS4_13SM90_TMA_LOADES19_vS1A_EENS_8epilogue10collective18CollectiveEpilogueINS1D_23Sm100TmaWarpSpecializedILi3ELi2ELi16ELb1ELb0EEEJSG_NS5_IJNSR_ISF_SB_EENSR_INSA_ILi32EEESB_EEEEESH_SI_SH_SI_NS1D_6fusion15FusionCallbacksIS1H_NS1M_17LinearCombinationISH_fSH_fLNS_15FloatRoundStyleE2EEESG_S1L_JEEENS4_5SM1004TMEM4LOAD26SM100_TMEM_LOAD_16dp256b4xES1B_NS10_INS11_ILi2ELi4ELi3EEES14_NSR_INS5_IJS15_S1J_EEENS5_IJS1J_SB_EEEEEEENS4_17SM75_U32x4_LDSM_NENS4_14SM90_TMA_STOREES20_NS4_17SM90_U32x4_STSM_NENS4_39AutoVectorizingCopyWithAssumedAlignmentILi128EEEEEEvvEEEEvNT_6ParamsE --------------------------
	.section	.nv.shared._ZN7cutlass13device_kernelINS_4gemm6kernel13GemmUniversalIN4cute5tupleIJiiiiEEENS1_10collective13CollectiveMmaINS1_35MainloopSm100TmaUmmaWarpSpecializedILi13ELi2ELi4ENS5_IJNS4_1CILi1EEENSA_ILi2EEESB_EEEEENS5_IJNSA_ILi64EEESF_SF_EEENS_10bfloat16_tENS5_IJlSB_lEEESH_SI_NS4_8TiledMMAINS4_8MMA_AtomIJNS4_20SM100_MMA_F16BF16_SSISH_SH_fLi64ELi64ELNS4_4UMMA5MajorE0ELSN_0ELNSM_7ScaleInE0ELSO_0EEEEEENS4_6LayoutINS5_IJSB_SB_SB_EEENS5_IJNSA_ILi0EEEST_ST_EEEEENS5_IJNS4_10UnderscoreESW_SW_EEEEENS4_23SM90_TMA_LOAD_MULTICASTENS4_14ComposedLayoutINS4_7SwizzleILi3ELi4ELi3EEENS4_18smem_ptr_flag_bitsILi16EEENSR_INS5_IJNSA_ILi8EEESF_EEENS5_IJSF_SB_EEEEEEEvNS4_8identityENS4_13SM90_TMA_LOADES19_vS1A_EENS_8epilogue10collective18CollectiveEpilogueINS1D_23Sm100TmaWarpSpecializedILi3ELi2ELi16ELb1ELb0EEEJSG_NS5_IJNSR_ISF_SB_EENSR_INSA_ILi32EEESB_EEEEESH_SI_SH_SI_NS1D_6fusion15FusionCallbacksIS1H_NS1M_17LinearCombinationISH_fSH_fLNS_15FloatRoundStyleE2EEESG_S1L_JEEENS4_5SM1004TMEM4LOAD26SM100_TMEM_LOAD_16dp256b4xES1B_NS10_INS11_ILi2ELi4ELi3EEES14_NSR_INS5_IJS15_S1J_EEENS5_IJS1J_SB_EEEEEEENS4_17SM75_U32x4_LDSM_NENS4_14SM90_TMA_STOREES20_NS4_17SM90_U32x4_STSM_NENS4_39AutoVectorizingCopyWithAssumedAlignmentILi128EEEEEEvvEEEEvNT_6ParamsE,"aw",@nobits
	.sectionflags	@""
	.align	16
	.zero		1024


//--------------------- .nv.shared.reserved.0     --------------------------
	.section	.nv.shared.reserved.0,"aw",@nobits
	.weak		__nv_reservedSMEM_offset_0_alias
	.size		__nv_reservedSMEM_offset_0_alias, 0, 64
	.other		__nv_reservedSMEM_offset_0_alias,@"STO_CUDA_RESERVED_SHARED STV_DEFAULT"
__nv_reservedSMEM_offset_0_alias:
	.zero		0
.nv.shared.reserved.0:
	.zero		64
	.weak		__nv_reservedSMEM_tcgen05_partition
	.type		__nv_reservedSMEM_tcgen05_partition,@object
	.size		__nv_reservedSMEM_tcgen05_partition,(.L_0 - __nv_reservedSMEM_tcgen05_partition)
__nv_reservedSMEM_tcgen05_partition:
	.zero		32
.L_0:


//--------------------- .nv.global                --------------------------
	.section	.nv.global,"aw",@nobits
.nv.global:
	.type		_ZN40_INTERNAL_f24eb3f1_4_k_cu_31d42d5a_264824cute1_E,@object
	.size		_ZN40_INTERNAL_f24eb3f1_4_k_cu_31d42d5a_264824cute1_E,(_ZN40_INTERNAL_f24eb3f1_4_k_cu_31d42d5a_264824cuda3std3__45__cpo6cbeginE - _ZN40_INTERNAL_f24eb3f1_4_k_cu_31d42d5a_264824cute1_E)
_ZN40_INTERNAL_f24eb3f1_4_k_cu_31d42d5a_264824cute1_E:
	.zero		1
	.type		_ZN40_INTERNAL_f24eb3f1_4_k_cu_31d42d5a_264824cuda3std3__45__cpo6cbeginE,@object
	.size		_ZN40_INTERNAL_f24eb3f1_4_k_cu_31d42d5a_264824cuda3std3__45__cpo6cbeginE,(_ZN40_INTERNAL_f24eb3f1_4_k_cu_31d42d5a_264824cuda3std3__48in_placeE - _ZN40_INTERNAL_f24eb3f1_4_k_cu_31d42d5a_264824cuda3std3__45__cpo6cbeginE)
_ZN40_INTERNAL_f24eb3f1_4_k_cu_31d42d5a_264824cuda3std3__45__cpo6cbeginE:
	.zero		1
	.type		_ZN40_INTERNAL_f24eb3f1_4_k_cu_31d42d5a_264824cuda3std3__48in_placeE,@object
	.size		_ZN40_INTERNAL_f24eb3f1_4_k_cu_31d42d5a_264824cuda3std3__48in_placeE,(_ZN40_INTERNAL_f24eb3f1_4_k_cu_31d42d5a_264824cuda3std6ranges3__45__cpo9iter_moveE - _ZN40_INTERNAL_f24eb3f1_4_k_cu_31d42d5a_264824cuda3std3__48in_placeE)
_ZN40_INTERNAL_f24eb3f1_4_k_cu_31d42d5a_264824cuda3std3__48in_placeE:
	.zero		1
	.type		_ZN40_INTERNAL_f24eb3f1_4_k_cu_31d42d5a_264824cuda3std6ranges3__45__cpo9iter_moveE,@object
	.size		_ZN40_INTERNAL_f24eb3f1_4_k_cu_31d42d5a_264824cuda3std6ranges3__45__cpo9iter_moveE,(_ZN40_INTERNAL_f24eb3f1_4_k_cu_31d42d5a_264824cuda3std3__45__cpo5beginE - _ZN40_INTERNAL_f24eb3f1_4_k_cu_31d42d5a_264824cuda3std6ranges3__45__cpo9iter_moveE)
_ZN40_INTERNAL_f24eb3f1_4_k_cu_31d42d5a_264824cuda3std6ranges3__45__cpo9iter_moveE:
	.zero		1
	.type		_ZN40_INTERNAL_f24eb3f1_4_k_cu_31d42d5a_264824cuda3std3__45__cpo5beginE,@object
	.size		_ZN40_INTERNAL_f24eb3f1_4_k_cu_31d42d5a_264824cuda3std3__45__cpo5beginE,(_ZN40_INTERNAL_f24eb3f1_4_k_cu_31d42d5a_264824cuda3std3__442_GLOBAL__N__f24eb3f1_4_k_cu_31d42d5a_264826ignoreE - _ZN40_INTERNAL_f24eb3f1_4_k_cu_31d42d5a_264824cuda3std3__45__cpo5beginE)
_ZN40_INTERNAL_f24eb3f1_4_k_cu_31d42d5a_264824cuda3std3__45__cpo5beginE:
	.zero		1
	.type		_ZN40_INTERNAL_f24eb3f1_4_k_cu_31d42d5a_264824cuda3std3__442_GLOBAL__N__f24eb3f1_4_k_cu_31d42d5a_264826ignoreE,@object
	.size		_ZN40_INTERNAL_f24eb3f1_4_k_cu_31d42d5a_264824cuda3std3__442_GLOBAL__N__f24eb3f1_4_k_cu_31d42d5a_264826ignoreE,(_ZN40_INTERNAL_f24eb3f1_4_k_cu_31d42d5a_264824cute7productE - _ZN40_INTERNAL_f24eb3f1_4_k_cu_31d42d5a_264824cuda3std3__442_GLOBAL__N__f24eb3f1_4_k_cu_31d42d5a_264826ignoreE)
_ZN40_INTERNAL_f24eb3f1_4_k_cu_31d42d5a_264824cuda3std3__442_GLOBAL__N__f24eb3f1_4_k_cu_31d42d5a_264826ignoreE:
	.zero		1
	.type		_ZN40_INTERNAL_f24eb3f1_4_k_cu_31d42d5a_264824cute7productE,@object
	.size		_ZN40_INTERNAL_f24eb3f1_4_k_cu_31d42d5a_264824cute7productE,(_ZN40_INTERNAL_f24eb3f1_4_k_cu_31d42d5a_264824cuda3std3__45__cpo3endE - _ZN40_INTERNAL_f24eb3f1_4_k_cu_31d42d5a_264824cute7productE)
_ZN40_INTERNAL_f24eb3f1_4_k_cu_31d42d5a_264824cute7productE:
	.zero		1
	.type		_ZN40_INTERNAL_f24eb3f1_4_k_cu_31d42d5a_264824cuda3std3__45__cpo3endE,@object
	.size		_ZN40_INTERNAL_f24eb3f1_4_k_cu_31d42d5a_264824cuda3std3__45__cpo3endE,(_ZN40_INTERNAL_f24eb3f1_4_k_cu_31d42d5a_264824cuda3std3__419piecewise_constructE - _ZN40_INTERNAL_f24eb3f1_4_k_cu_31d42d5a_264824cuda3std3__45__cpo3endE)
_ZN40_INTERNAL_f24eb3f1_4_k_cu_31d42d5a_264824cuda3std3__45__cpo3endE:
	.zero		1
	.type		_ZN40_INTERNAL_f24eb3f1_4_k_cu_31d42d5a_264824cuda3std3__419piecewise_constructE,@object
	.size		_ZN40_INTERNAL_f24eb3f1_4_k_cu_31d42d5a_264824cuda3std3__419piecewise_constructE,(_ZN40_INTERNAL_f24eb3f1_4_k_cu_31d42d5a_264824cuda3std3__45__cpo4cendE - _ZN40_INTERNAL_f24eb3f1_4_k_cu_31d42d5a_264824cuda3std3__419piecewise_constructE)
_ZN40_INTERNAL_f24eb3f1_4_k_cu_31d42d5a_264824cuda3std3__419piecewise_constructE:
	.zero		1
	.type		_ZN40_INTERNAL_f24eb3f1_4_k_cu_31d42d5a_264824cuda3std3__45__cpo4cendE,@object
	.size		_ZN40_INTERNAL_f24eb3f1_4_k_cu_31d42d5a_264824cuda3std3__45__cpo4cendE,(_ZN40_INTERNAL_f24eb3f1_4_k_cu_31d42d5a_264824cuda3std6ranges3__45__cpo4swapE - _ZN40_INTERNAL_f24eb3f1_4_k_cu_31d42d5a_264824cuda3std3__45__cpo4cendE)
_ZN40_INTERNAL_f24eb3f1_4_k_cu_31d42d5a_264824cuda3std3__45__cpo4cendE:
	.zero		1
	.type		_ZN40_INTERNAL_f24eb3f1_4_k_cu_31d42d5a_264824cuda3std6ranges3__45__cpo4swapE,@object
	.size		_ZN40_INTERNAL_f24eb3f1_4_k_cu_31d42d5a_264824cuda3std6ranges3__45__cpo4swapE,(.L_10 - _ZN40_INTERNAL_f24eb3f1_4_k_cu_31d42d5a_264824cuda3std6ranges3__45__cpo4swapE)
_ZN40_INTERNAL_f24eb3f1_4_k_cu_31d42d5a_264824cuda3std6ranges3__45__cpo4swapE:
	.zero		1
.L_10:


//--------------------- .nv.constant0._ZN7cutlass13device_kernelINS_4gemm6kernel13GemmUniversalIN4cute5tupleIJiiiiEEENS1_10collective13CollectiveMmaINS1_35MainloopSm100TmaUmmaWarpSpecializedILi13ELi2ELi4ENS5_IJNS4_1CILi1EEENSA_ILi2EEESB_EEEEENS5_IJNSA_ILi64EEESF_SF_EEENS_10bfloat16_tENS5_IJlSB_lEEESH_SI_NS4_8TiledMMAINS4_8MMA_AtomIJNS4_20SM100_MMA_F16BF16_SSISH_SH_fLi64ELi64ELNS4_4UMMA5MajorE0ELSN_0ELNSM_7ScaleInE0ELSO_0EEEEEENS4_6LayoutINS5_IJSB_SB_SB_EEENS5_IJNSA_ILi0EEEST_ST_EEEEENS5_IJNS4_10UnderscoreESW_SW_EEEEENS4_23SM90_TMA_LOAD_MULTICASTENS4_14ComposedLayoutINS4_7SwizzleILi3ELi4ELi3EEENS4_18smem_ptr_flag_bitsILi16EEENSR_INS5_IJNSA_ILi8EEESF_EEENS5_IJSF_SB_EEEEEEEvNS4_8identityENS4_13SM90_TMA_LOADES19_vS1A_EENS_8epilogue10collective18CollectiveEpilogueINS1D_23Sm100TmaWarpSpecializedILi3ELi2ELi16ELb1ELb0EEEJSG_NS5_IJNSR_ISF_SB_EENSR_INSA_ILi32EEESB_EEEEESH_SI_SH_SI_NS1D_6fusion15FusionCallbacksIS1H_NS1M_17LinearCombinationISH_fSH_fLNS_15FloatRoundStyleE2EEESG_S1L_JEEENS4_5SM1004TMEM4LOAD26SM100_TMEM_LOAD_16dp256b4xES1B_NS10_INS11_ILi2ELi4ELi3EEES14_NSR_INS5_IJS15_S1J_EEENS5_IJS1J_SB_EEEEEEENS4_17SM75_U32x4_LDSM_NENS4_14SM90_TMA_STOREES20_NS4_17SM90_U32x4_STSM_NENS4_39AutoVectorizingCopyWithAssumedAlignmentILi128EEEEEEvvEEEEvNT_6ParamsE --------------------------
	.section	.nv.constant0._ZN7cutlass13device_kernelINS_4gemm6kernel13GemmUniversalIN4cute5tupleIJiiiiEEENS1_10collective13CollectiveMmaINS1_35MainloopSm100TmaUmmaWarpSpecializedILi13ELi2ELi4ENS5_IJNS4_1CILi1EEENSA_ILi2EEESB_EEEEENS5_IJNSA_ILi64EEESF_SF_EEENS_10bfloat16_tENS5_IJlSB_lEEESH_SI_NS4_8TiledMMAINS4_8MMA_AtomIJNS4_20SM100_MMA_F16BF16_SSISH_SH_fLi64ELi64ELNS4_4UMMA5MajorE0ELSN_0ELNSM_7ScaleInE0ELSO_0EEEEEENS4_6LayoutINS5_IJSB_SB_SB_EEENS5_IJNSA_ILi0EEEST_ST_EEEEENS5_IJNS4_10UnderscoreESW_SW_EEEEENS4_23SM90_TMA_LOAD_MULTICASTENS4_14ComposedLayoutINS4_7SwizzleILi3ELi4ELi3EEENS4_18smem_ptr_flag_bitsILi16EEENSR_INS5_IJNSA_ILi8EEESF_EEENS5_IJSF_SB_EEEEEEEvNS4_8identityENS4_13SM90_TMA_LOADES19_vS1A_EENS_8epilogue10collective18CollectiveEpilogueINS1D_23Sm100TmaWarpSpecializedILi3ELi2ELi16ELb1ELb0EEEJSG_NS5_IJNSR_ISF_SB_EENSR_INSA_ILi32EEESB_EEEEESH_SI_SH_SI_NS1D_6fusion15FusionCallbacksIS1H_NS1M_17LinearCombinationISH_fSH_fLNS_15FloatRoundStyleE2EEESG_S1L_JEEENS4_5SM1004TMEM4LOAD26SM100_TMEM_LOAD_16dp256b4xES1B_NS10_INS11_ILi2ELi4ELi3EEES14_NSR_INS5_IJS15_S1J_EEENS5_IJS1J_SB_EEEEEEENS4_17SM75_U32x4_LDSM_NENS4_14SM90_TMA_STOREES20_NS4_17SM90_U32x4_STSM_NENS4_39AutoVectorizingCopyWithAssumedAlignmentILi128EEEEEEvvEEEEvNT_6ParamsE,"a",@progbits
	.sectionflags	@""
	.align	4
.nv.constant0._ZN7cutlass13device_kernelINS_4gemm6kernel13GemmUniversalIN4cute5tupleIJiiiiEEENS1_10collective13CollectiveMmaINS1_35MainloopSm100TmaUmmaWarpSpecializedILi13ELi2ELi4ENS5_IJNS4_1CILi1EEENSA_ILi2EEESB_EEEEENS5_IJNSA_ILi64EEESF_SF_EEENS_10bfloat16_tENS5_IJlSB_lEEESH_SI_NS4_8TiledMMAINS4_8MMA_AtomIJNS4_20SM100_MMA_F16BF16_SSISH_SH_fLi64ELi64ELNS4_4UMMA5MajorE0ELSN_0ELNSM_7ScaleInE0ELSO_0EEEEEENS4_6LayoutINS5_IJSB_SB_SB_EEENS5_IJNSA_ILi0EEEST_ST_EEEEENS5_IJNS4_10UnderscoreESW_SW_EEEEENS4_23SM90_TMA_LOAD_MULTICASTENS4_14ComposedLayoutINS4_7SwizzleILi3ELi4ELi3EEENS4_18smem_ptr_flag_bitsILi16EEENSR_INS5_IJNSA_ILi8EEESF_EEENS5_IJSF_SB_EEEEEEEvNS4_8identityENS4_13SM90_TMA_LOADES19_vS1A_EENS_8epilogue10collective18CollectiveEpilogueINS1D_23Sm100TmaWarpSpecializedILi3ELi2ELi16ELb1ELb0EEEJSG_NS5_IJNSR_ISF_SB_EENSR_INSA_ILi32EEESB_EEEEESH_SI_SH_SI_NS1D_6fusion15FusionCallbacksIS1H_NS1M_17LinearCombinationISH_fSH_fLNS_15FloatRoundStyleE2EEESG_S1L_JEEENS4_5SM1004TMEM4LOAD26SM100_TMEM_LOAD_16dp256b4xES1B_NS10_INS11_ILi2ELi4ELi3EEES14_NSR_INS5_IJS15_S1J_EEENS5_IJS1J_SB_EEEEEEENS4_17SM75_U32x4_LDSM_NENS4_14SM90_TMA_STOREES20_NS4_17SM90_U32x4_STSM_NENS4_39AutoVectorizingCopyWithAssumedAlignmentILi128EEEEEEvvEEEEvNT_6ParamsE:
	.zero		2944


//--------------------- SYMBOLS --------------------------

	.type		.nv.reservedSmem.offset0,@object
	.size		.nv.reservedSmem.offset0,0x4
	.type		.nv.reservedSmem.cap,@object
	.size		.nv.reservedSmem.cap,0x4
	.type		__assertfail,@function
